//
// Generated by NVIDIA NVVM Compiler
//
// Compiler Build ID: CL-36424714
// Cuda compilation tools, release 13.0, V13.0.88
// Based on NVVM 20.0.0
//

.version 9.0
.target sm_100
.address_size 64

	// .globl	_Z12encryption_1PcS_Pi
.extern .func  (.param .b32 func_retval0) vprintf
(
	.param .b64 vprintf_param_0,
	.param .b64 vprintf_param_1
)
;
.global .align 1 .b8 $str[45] = {82, 65, 78, 75, 32, 58, 32, 37, 100, 44, 32, 115, 116, 97, 114, 116, 32, 105, 110, 100, 101, 120, 32, 58, 32, 37, 100, 44, 32, 101, 110, 100, 95, 105, 110, 100, 101, 120, 32, 58, 32, 37, 100, 10};

.visible .entry _Z12encryption_1PcS_Pi(
	.param .u64 .ptr .align 1 _Z12encryption_1PcS_Pi_param_0,
	.param .u64 .ptr .align 1 _Z12encryption_1PcS_Pi_param_1,
	.param .u64 .ptr .align 1 _Z12encryption_1PcS_Pi_param_2
)
{
	.local .align 8 .b8 	__local_depot0[16];
	.reg .b64 	%SP;
	.reg .b64 	%SPL;
	.reg .pred 	%p<49>;
	.reg .b16 	%rs<91>;
	.reg .b32 	%r<145>;
	.reg .b64 	%rd<71>;

	mov.u64 	%SPL, __local_depot0;
	cvta.local.u64 	%SP, %SPL;
	ld.param.u64 	%rd15, [_Z12encryption_1PcS_Pi_param_0];
	ld.param.u64 	%rd16, [_Z12encryption_1PcS_Pi_param_1];
	ld.param.u64 	%rd17, [_Z12encryption_1PcS_Pi_param_2];
	cvta.to.global.u64 	%rd1, %rd16;
	cvta.to.global.u64 	%rd2, %rd15;
	cvta.to.global.u64 	%rd18, %rd17;
	mov.u32 	%r1, %tid.x;
	mov.u32 	%r81, %ctaid.x;
	mov.u32 	%r2, %ntid.x;
	div.u32 	%r82, 65536, %r2;
	mul.lo.s32 	%r3, %r82, %r1;
	mov.u32 	%r4, %nctaid.x;
	mul.lo.s32 	%r5, %r81, %r4;
	add.s32 	%r6, %r3, %r5;
	ld.global.u32 	%r7, [%rd18];
	setp.ge.s32 	%p1, %r6, %r7;
	@%p1 bra 	$L__BB0_62;
	add.u64 	%rd19, %SP, 0;
	add.u64 	%rd20, %SPL, 0;
	mul.lo.s32 	%r84, %r4, %r2;
	div.u32 	%r85, 65536, %r84;
	add.s32 	%r86, %r85, %r6;
	min.s32 	%r8, %r86, %r7;
	st.local.v2.u32 	[%rd20], {%r1, %r6};
	st.local.u32 	[%rd20+8], %r8;
	mov.u64 	%rd21, $str;
	cvta.global.u64 	%rd22, %rd21;
	{ // callseq 0, 0
	.param .b64 param0;
	st.param.b64 	[param0], %rd22;
	.param .b64 param1;
	st.param.b64 	[param1], %rd19;
	.param .b32 retval0;
	call.uni (retval0), 
	vprintf, 
	(
	param0, 
	param1
	);
	ld.param.b32 	%r87, [retval0];
	} // callseq 0
	and.b32  	%r83, %r1, 7;
	setp.gt.s32 	%p2, %r83, 3;
	@%p2 bra 	$L__BB0_11;
	setp.gt.s32 	%p6, %r83, 1;
	@%p6 bra 	$L__BB0_41;
	setp.eq.s32 	%p8, %r83, 0;
	@%p8 bra 	$L__BB0_56;
	setp.le.s32 	%p39, %r8, %r6;
	@%p39 bra 	$L__BB0_62;
	sub.s32 	%r107, %r8, %r6;
	and.b32  	%r51, %r107, 3;
	setp.eq.s32 	%p40, %r51, 0;
	@%p40 bra 	$L__BB0_8;
	neg.s32 	%r131, %r51;
$L__BB0_7:
	.pragma "nounroll";
	cvt.s64.s32 	%rd59, %r6;
	add.s64 	%rd60, %rd2, %rd59;
	ld.global.u8 	%rs66, [%rd60];
	add.s16 	%rs67, %rs66, 54;
	add.s64 	%rd61, %rd1, %rd59;
	st.global.u8 	[%rd61], %rs67;
	add.s32 	%r6, %r6, 1;
	add.s32 	%r131, %r131, 1;
	setp.ne.s32 	%p41, %r131, 0;
	@%p41 bra 	$L__BB0_7;
$L__BB0_8:
	sub.s32 	%r108, %r5, %r8;
	add.s32 	%r109, %r108, %r3;
	setp.gt.u32 	%p42, %r109, -4;
	@%p42 bra 	$L__BB0_62;
	add.s64 	%rd13, %rd2, 1;
	add.s64 	%rd14, %rd1, 3;
$L__BB0_10:
	cvt.s64.s32 	%rd62, %r6;
	add.s64 	%rd63, %rd13, %rd62;
	add.s64 	%rd64, %rd14, %rd62;
	ld.global.u8 	%rs68, [%rd63+-1];
	add.s16 	%rs69, %rs68, 54;
	st.global.u8 	[%rd64+-3], %rs69;
	ld.global.u8 	%rs70, [%rd63];
	add.s16 	%rs71, %rs70, 54;
	st.global.u8 	[%rd64+-2], %rs71;
	ld.global.u8 	%rs72, [%rd63+1];
	add.s16 	%rs73, %rs72, 54;
	st.global.u8 	[%rd64+-1], %rs73;
	ld.global.u8 	%rs74, [%rd63+2];
	add.s16 	%rs75, %rs74, 54;
	st.global.u8 	[%rd64], %rs75;
	add.s32 	%r6, %r6, 4;
	setp.lt.s32 	%p43, %r6, %r8;
	@%p43 bra 	$L__BB0_10;
	bra.uni 	$L__BB0_62;
$L__BB0_11:
	setp.gt.s32 	%p3, %r83, 5;
	@%p3 bra 	$L__BB0_20;
	setp.eq.s32 	%p5, %r83, 4;
	@%p5 bra 	$L__BB0_34;
	setp.le.s32 	%p19, %r8, %r6;
	@%p19 bra 	$L__BB0_62;
	sub.s32 	%r95, %r8, %r6;
	and.b32  	%r23, %r95, 3;
	setp.eq.s32 	%p20, %r23, 0;
	@%p20 bra 	$L__BB0_17;
	neg.s32 	%r119, %r23;
$L__BB0_16:
	.pragma "nounroll";
	cvt.s64.s32 	%rd35, %r6;
	add.s64 	%rd36, %rd2, %rd35;
	ld.global.u8 	%rs26, [%rd36];
	sub.s16 	%rs27, -38, %rs26;
	add.s64 	%rd37, %rd1, %rd35;
	st.global.u8 	[%rd37], %rs27;
	add.s32 	%r6, %r6, 1;
	add.s32 	%r119, %r119, 1;
	setp.ne.s32 	%p21, %r119, 0;
	@%p21 bra 	$L__BB0_16;
$L__BB0_17:
	sub.s32 	%r96, %r5, %r8;
	add.s32 	%r97, %r96, %r3;
	setp.gt.u32 	%p22, %r97, -4;
	@%p22 bra 	$L__BB0_62;
	add.s64 	%rd5, %rd2, 1;
	add.s64 	%rd6, %rd1, 3;
$L__BB0_19:
	cvt.s64.s32 	%rd38, %r6;
	add.s64 	%rd39, %rd5, %rd38;
	add.s64 	%rd40, %rd6, %rd38;
	ld.global.u8 	%rs28, [%rd39+-1];
	sub.s16 	%rs29, -38, %rs28;
	st.global.u8 	[%rd40+-3], %rs29;
	ld.global.u8 	%rs30, [%rd39];
	sub.s16 	%rs31, -38, %rs30;
	st.global.u8 	[%rd40+-2], %rs31;
	ld.global.u8 	%rs32, [%rd39+1];
	sub.s16 	%rs33, -38, %rs32;
	st.global.u8 	[%rd40+-1], %rs33;
	ld.global.u8 	%rs34, [%rd39+2];
	sub.s16 	%rs35, -38, %rs34;
	st.global.u8 	[%rd40], %rs35;
	add.s32 	%r6, %r6, 4;
	setp.lt.s32 	%p23, %r6, %r8;
	@%p23 bra 	$L__BB0_19;
	bra.uni 	$L__BB0_62;
$L__BB0_20:
	setp.eq.s32 	%p4, %r83, 6;
	@%p4 bra 	$L__BB0_28;
	setp.le.s32 	%p9, %r8, %r6;
	@%p9 bra 	$L__BB0_62;
	sub.s32 	%r89, %r8, %r6;
	and.b32  	%r9, %r89, 3;
	setp.eq.s32 	%p10, %r9, 0;
	@%p10 bra 	$L__BB0_25;
	neg.s32 	%r113, %r9;
$L__BB0_24:
	.pragma "nounroll";
	cvt.s64.s32 	%rd23, %r6;
	add.s64 	%rd24, %rd2, %rd23;
	ld.global.u8 	%rs1, [%rd24];
	add.s16 	%rs2, %rs1, 3;
	add.s64 	%rd25, %rd1, %rd23;
	st.global.u8 	[%rd25], %rs2;
	add.s32 	%r6, %r6, 1;
	add.s32 	%r113, %r113, 1;
	setp.ne.s32 	%p11, %r113, 0;
	@%p11 bra 	$L__BB0_24;
$L__BB0_25:
	sub.s32 	%r90, %r5, %r8;
	add.s32 	%r91, %r90, %r3;
	setp.gt.u32 	%p12, %r91, -4;
	@%p12 bra 	$L__BB0_62;
	add.s64 	%rd3, %rd2, 1;
	add.s64 	%rd4, %rd1, 3;
$L__BB0_27:
	cvt.s64.s32 	%rd26, %r6;
	add.s64 	%rd27, %rd3, %rd26;
	add.s64 	%rd28, %rd4, %rd26;
	ld.global.u8 	%rs3, [%rd27+-1];
	add.s16 	%rs4, %rs3, 3;
	st.global.u8 	[%rd28+-3], %rs4;
	ld.global.u8 	%rs5, [%rd27];
	add.s16 	%rs6, %rs5, 3;
	st.global.u8 	[%rd28+-2], %rs6;
	ld.global.u8 	%rs7, [%rd27+1];
	add.s16 	%rs8, %rs7, 3;
	st.global.u8 	[%rd28+-1], %rs8;
	ld.global.u8 	%rs9, [%rd27+2];
	add.s16 	%rs10, %rs9, 3;
	st.global.u8 	[%rd28], %rs10;
	add.s32 	%r6, %r6, 4;
	setp.lt.s32 	%p13, %r6, %r8;
	@%p13 bra 	$L__BB0_27;
	bra.uni 	$L__BB0_62;
$L__BB0_28:
	setp.le.s32 	%p14, %r8, %r6;
	@%p14 bra 	$L__BB0_62;
	sub.s32 	%r92, %r8, %r6;
	and.b32  	%r16, %r92, 3;
	setp.eq.s32 	%p15, %r16, 0;
	@%p15 bra 	$L__BB0_32;
	neg.s32 	%r116, %r16;
$L__BB0_31:
	.pragma "nounroll";
	cvt.s64.s32 	%rd29, %r6;
	add.s64 	%rd30, %rd2, %rd29;
	ld.global.u8 	%rs11, [%rd30];
	cvt.u16.u32 	%rs12, %r6;
	add.s16 	%rs13, %rs11, %rs12;
	add.s64 	%rd31, %rd1, %rd29;
	st.global.u8 	[%rd31], %rs13;
	add.s32 	%r6, %r6, 1;
	add.s32 	%r116, %r116, 1;
	setp.ne.s32 	%p16, %r116, 0;
	@%p16 bra 	$L__BB0_31;
$L__BB0_32:
	sub.s32 	%r93, %r5, %r8;
	add.s32 	%r94, %r93, %r3;
	setp.gt.u32 	%p17, %r94, -4;
	@%p17 bra 	$L__BB0_62;
$L__BB0_33:
	cvt.s64.s32 	%rd32, %r6;
	add.s64 	%rd33, %rd2, %rd32;
	ld.global.u8 	%rs14, [%rd33];
	cvt.u16.u32 	%rs15, %r6;
	add.s16 	%rs16, %rs14, %rs15;
	add.s64 	%rd34, %rd1, %rd32;
	st.global.u8 	[%rd34], %rs16;
	ld.global.u8 	%rs17, [%rd33+1];
	add.s16 	%rs18, %rs15, %rs17;
	add.s16 	%rs19, %rs18, 1;
	st.global.u8 	[%rd34+1], %rs19;
	ld.global.u8 	%rs20, [%rd33+2];
	add.s16 	%rs21, %rs15, %rs20;
	add.s16 	%rs22, %rs21, 2;
	st.global.u8 	[%rd34+2], %rs22;
	ld.global.u8 	%rs23, [%rd33+3];
	add.s16 	%rs24, %rs15, %rs23;
	add.s16 	%rs25, %rs24, 3;
	st.global.u8 	[%rd34+3], %rs25;
	add.s32 	%r6, %r6, 4;
	setp.lt.s32 	%p18, %r6, %r8;
	@%p18 bra 	$L__BB0_33;
	bra.uni 	$L__BB0_62;
$L__BB0_34:
	setp.le.s32 	%p24, %r8, %r6;
	@%p24 bra 	$L__BB0_62;
	sub.s32 	%r98, %r8, %r6;
	and.b32  	%r30, %r98, 3;
	setp.eq.s32 	%p25, %r30, 0;
	@%p25 bra 	$L__BB0_38;
	neg.s32 	%r122, %r30;
$L__BB0_37:
	.pragma "nounroll";
	cvt.s64.s32 	%rd41, %r6;
	add.s64 	%rd42, %rd2, %rd41;
	ld.global.u8 	%rs36, [%rd42];
	xor.b16  	%rs37, %rs36, 219;
	add.s64 	%rd43, %rd1, %rd41;
	st.global.u8 	[%rd43], %rs37;
	add.s32 	%r6, %r6, 1;
	add.s32 	%r122, %r122, 1;
	setp.ne.s32 	%p26, %r122, 0;
	@%p26 bra 	$L__BB0_37;
$L__BB0_38:
	sub.s32 	%r99, %r5, %r8;
	add.s32 	%r100, %r99, %r3;
	setp.gt.u32 	%p27, %r100, -4;
	@%p27 bra 	$L__BB0_62;
	add.s64 	%rd7, %rd2, 1;
	add.s64 	%rd8, %rd1, 3;
$L__BB0_40:
	cvt.s64.s32 	%rd44, %r6;
	add.s64 	%rd45, %rd7, %rd44;
	add.s64 	%rd46, %rd8, %rd44;
	ld.global.u8 	%rs38, [%rd45+-1];
	xor.b16  	%rs39, %rs38, 219;
	st.global.u8 	[%rd46+-3], %rs39;
	ld.global.u8 	%rs40, [%rd45];
	xor.b16  	%rs41, %rs40, 219;
	st.global.u8 	[%rd46+-2], %rs41;
	ld.global.u8 	%rs42, [%rd45+1];
	xor.b16  	%rs43, %rs42, 219;
	st.global.u8 	[%rd46+-1], %rs43;
	ld.global.u8 	%rs44, [%rd45+2];
	xor.b16  	%rs45, %rs44, 219;
	st.global.u8 	[%rd46], %rs45;
	add.s32 	%r6, %r6, 4;
	setp.lt.s32 	%p28, %r6, %r8;
	@%p28 bra 	$L__BB0_40;
	bra.uni 	$L__BB0_62;
$L__BB0_41:
	setp.eq.s32 	%p7, %r83, 2;
	@%p7 bra 	$L__BB0_49;
	setp.le.s32 	%p29, %r8, %r6;
	@%p29 bra 	$L__BB0_62;
	sub.s32 	%r101, %r8, %r6;
	and.b32  	%r37, %r101, 3;
	setp.eq.s32 	%p30, %r37, 0;
	@%p30 bra 	$L__BB0_46;
	neg.s32 	%r125, %r37;
$L__BB0_45:
	.pragma "nounroll";
	cvt.s64.s32 	%rd47, %r6;
	add.s64 	%rd48, %rd2, %rd47;
	ld.global.u8 	%rs46, [%rd48];
	sub.s16 	%rs47, -19, %rs46;
	add.s64 	%rd49, %rd1, %rd47;
	st.global.u8 	[%rd49], %rs47;
	add.s32 	%r6, %r6, 1;
	add.s32 	%r125, %r125, 1;
	setp.ne.s32 	%p31, %r125, 0;
	@%p31 bra 	$L__BB0_45;
$L__BB0_46:
	sub.s32 	%r102, %r5, %r8;
	add.s32 	%r103, %r102, %r3;
	setp.gt.u32 	%p32, %r103, -4;
	@%p32 bra 	$L__BB0_62;
	add.s64 	%rd9, %rd2, 1;
	add.s64 	%rd10, %rd1, 3;
$L__BB0_48:
	cvt.s64.s32 	%rd50, %r6;
	add.s64 	%rd51, %rd9, %rd50;
	add.s64 	%rd52, %rd10, %rd50;
	ld.global.u8 	%rs48, [%rd51+-1];
	sub.s16 	%rs49, -19, %rs48;
	st.global.u8 	[%rd52+-3], %rs49;
	ld.global.u8 	%rs50, [%rd51];
	sub.s16 	%rs51, -19, %rs50;
	st.global.u8 	[%rd52+-2], %rs51;
	ld.global.u8 	%rs52, [%rd51+1];
	sub.s16 	%rs53, -19, %rs52;
	st.global.u8 	[%rd52+-1], %rs53;
	ld.global.u8 	%rs54, [%rd51+2];
	sub.s16 	%rs55, -19, %rs54;
	st.global.u8 	[%rd52], %rs55;
	add.s32 	%r6, %r6, 4;
	setp.lt.s32 	%p33, %r6, %r8;
	@%p33 bra 	$L__BB0_48;
	bra.uni 	$L__BB0_62;
$L__BB0_49:
	setp.le.s32 	%p34, %r8, %r6;
	@%p34 bra 	$L__BB0_62;
	sub.s32 	%r104, %r8, %r6;
	and.b32  	%r44, %r104, 3;
	setp.eq.s32 	%p35, %r44, 0;
	@%p35 bra 	$L__BB0_53;
	neg.s32 	%r128, %r44;
$L__BB0_52:
	.pragma "nounroll";
	cvt.s64.s32 	%rd53, %r6;
	add.s64 	%rd54, %rd2, %rd53;
	ld.global.u8 	%rs56, [%rd54];
	xor.b16  	%rs57, %rs56, 254;
	add.s64 	%rd55, %rd1, %rd53;
	st.global.u8 	[%rd55], %rs57;
	add.s32 	%r6, %r6, 1;
	add.s32 	%r128, %r128, 1;
	setp.ne.s32 	%p36, %r128, 0;
	@%p36 bra 	$L__BB0_52;
$L__BB0_53:
	sub.s32 	%r105, %r5, %r8;
	add.s32 	%r106, %r105, %r3;
	setp.gt.u32 	%p37, %r106, -4;
	@%p37 bra 	$L__BB0_62;
	add.s64 	%rd11, %rd2, 1;
	add.s64 	%rd12, %rd1, 3;
$L__BB0_55:
	cvt.s64.s32 	%rd56, %r6;
	add.s64 	%rd57, %rd11, %rd56;
	add.s64 	%rd58, %rd12, %rd56;
	ld.global.u8 	%rs58, [%rd57+-1];
	xor.b16  	%rs59, %rs58, 254;
	st.global.u8 	[%rd58+-3], %rs59;
	ld.global.u8 	%rs60, [%rd57];
	xor.b16  	%rs61, %rs60, 254;
	st.global.u8 	[%rd58+-2], %rs61;
	ld.global.u8 	%rs62, [%rd57+1];
	xor.b16  	%rs63, %rs62, 254;
	st.global.u8 	[%rd58+-1], %rs63;
	ld.global.u8 	%rs64, [%rd57+2];
	xor.b16  	%rs65, %rs64, 254;
	st.global.u8 	[%rd58], %rs65;
	add.s32 	%r6, %r6, 4;
	setp.lt.s32 	%p38, %r6, %r8;
	@%p38 bra 	$L__BB0_55;
	bra.uni 	$L__BB0_62;
$L__BB0_56:
	setp.le.s32 	%p44, %r8, %r6;
	@%p44 bra 	$L__BB0_62;
	sub.s32 	%r110, %r8, %r6;
	and.b32  	%r58, %r110, 3;
	setp.eq.s32 	%p45, %r58, 0;
	@%p45 bra 	$L__BB0_60;
	neg.s32 	%r134, %r58;
$L__BB0_59:
	.pragma "nounroll";
	cvt.s64.s32 	%rd65, %r6;
	add.s64 	%rd66, %rd2, %rd65;
	ld.global.u8 	%rs76, [%rd66];
	cvt.u16.u32 	%rs77, %r6;
	add.s16 	%rs78, %rs76, %rs77;
	add.s64 	%rd67, %rd1, %rd65;
	st.global.u8 	[%rd67], %rs78;
	add.s32 	%r6, %r6, 1;
	add.s32 	%r134, %r134, 1;
	setp.ne.s32 	%p46, %r134, 0;
	@%p46 bra 	$L__BB0_59;
$L__BB0_60:
	sub.s32 	%r111, %r5, %r8;
	add.s32 	%r112, %r111, %r3;
	setp.gt.u32 	%p47, %r112, -4;
	@%p47 bra 	$L__BB0_62;
$L__BB0_61:
	cvt.s64.s32 	%rd68, %r6;
	add.s64 	%rd69, %rd2, %rd68;
	ld.global.u8 	%rs79, [%rd69];
	cvt.u16.u32 	%rs80, %r6;
	add.s16 	%rs81, %rs79, %rs80;
	add.s64 	%rd70, %rd1, %rd68;
	st.global.u8 	[%rd70], %rs81;
	ld.global.u8 	%rs82, [%rd69+1];
	add.s16 	%rs83, %rs80, %rs82;
	add.s16 	%rs84, %rs83, 1;
	st.global.u8 	[%rd70+1], %rs84;
	ld.global.u8 	%rs85, [%rd69+2];
	add.s16 	%rs86, %rs80, %rs85;
	add.s16 	%rs87, %rs86, 2;
	st.global.u8 	[%rd70+2], %rs87;
	ld.global.u8 	%rs88, [%rd69+3];
	add.s16 	%rs89, %rs80, %rs88;
	add.s16 	%rs90, %rs89, 3;
	st.global.u8 	[%rd70+3], %rs90;
	add.s32 	%r6, %r6, 4;
	setp.lt.s32 	%p48, %r6, %r8;
	@%p48 bra 	$L__BB0_61;
$L__BB0_62:
	ret;

}
	// .globl	_Z12decryption_1PcS_Pi
.visible .entry _Z12decryption_1PcS_Pi(
	.param .u64 .ptr .align 1 _Z12decryption_1PcS_Pi_param_0,
	.param .u64 .ptr .align 1 _Z12decryption_1PcS_Pi_param_1,
	.param .u64 .ptr .align 1 _Z12decryption_1PcS_Pi_param_2
)
{
	.local .align 8 .b8 	__local_depot1[16];
	.reg .b64 	%SP;
	.reg .b64 	%SPL;
	.reg .pred 	%p<49>;
	.reg .b16 	%rs<91>;
	.reg .b32 	%r<145>;
	.reg .b64 	%rd<71>;

	mov.u64 	%SPL, __local_depot1;
	cvta.local.u64 	%SP, %SPL;
	ld.param.u64 	%rd15, [_Z12decryption_1PcS_Pi_param_0];
	ld.param.u64 	%rd16, [_Z12decryption_1PcS_Pi_param_1];
	ld.param.u64 	%rd17, [_Z12decryption_1PcS_Pi_param_2];
	cvta.to.global.u64 	%rd1, %rd16;
	cvta.to.global.u64 	%rd2, %rd15;
	cvta.to.global.u64 	%rd18, %rd17;
	mov.u32 	%r1, %tid.x;
	mov.u32 	%r81, %ctaid.x;
	mov.u32 	%r2, %ntid.x;
	div.u32 	%r82, 65536, %r2;
	mul.lo.s32 	%r3, %r82, %r1;
	mov.u32 	%r4, %nctaid.x;
	mul.lo.s32 	%r5, %r81, %r4;
	add.s32 	%r6, %r3, %r5;
	ld.global.u32 	%r7, [%rd18];
	setp.ge.s32 	%p1, %r6, %r7;
	@%p1 bra 	$L__BB1_62;
	add.u64 	%rd19, %SP, 0;
	add.u64 	%rd20, %SPL, 0;
	mul.lo.s32 	%r84, %r4, %r2;
	div.u32 	%r85, 65536, %r84;
	add.s32 	%r86, %r85, %r6;
	min.s32 	%r8, %r86, %r7;
	st.local.v2.u32 	[%rd20], {%r1, %r6};
	st.local.u32 	[%rd20+8], %r8;
	mov.u64 	%rd21, $str;
	cvta.global.u64 	%rd22, %rd21;
	{ // callseq 1, 0
	.param .b64 param0;
	st.param.b64 	[param0], %rd22;
	.param .b64 param1;
	st.param.b64 	[param1], %rd19;
	.param .b32 retval0;
	call.uni (retval0), 
	vprintf, 
	(
	param0, 
	param1
	);
	ld.param.b32 	%r87, [retval0];
	} // callseq 1
	and.b32  	%r83, %r1, 7;
	setp.gt.s32 	%p2, %r83, 3;
	@%p2 bra 	$L__BB1_11;
	setp.gt.s32 	%p6, %r83, 1;
	@%p6 bra 	$L__BB1_41;
	setp.eq.s32 	%p8, %r83, 0;
	@%p8 bra 	$L__BB1_56;
	setp.le.s32 	%p39, %r8, %r6;
	@%p39 bra 	$L__BB1_62;
	sub.s32 	%r107, %r8, %r6;
	and.b32  	%r51, %r107, 3;
	setp.eq.s32 	%p40, %r51, 0;
	@%p40 bra 	$L__BB1_8;
	neg.s32 	%r131, %r51;
$L__BB1_7:
	.pragma "nounroll";
	cvt.s64.s32 	%rd59, %r6;
	add.s64 	%rd60, %rd2, %rd59;
	ld.global.u8 	%rs66, [%rd60];
	add.s16 	%rs67, %rs66, -54;
	add.s64 	%rd61, %rd1, %rd59;
	st.global.u8 	[%rd61], %rs67;
	add.s32 	%r6, %r6, 1;
	add.s32 	%r131, %r131, 1;
	setp.ne.s32 	%p41, %r131, 0;
	@%p41 bra 	$L__BB1_7;
$L__BB1_8:
	sub.s32 	%r108, %r5, %r8;
	add.s32 	%r109, %r108, %r3;
	setp.gt.u32 	%p42, %r109, -4;
	@%p42 bra 	$L__BB1_62;
	add.s64 	%rd13, %rd2, 1;
	add.s64 	%rd14, %rd1, 3;
$L__BB1_10:
	cvt.s64.s32 	%rd62, %r6;
	add.s64 	%rd63, %rd13, %rd62;
	add.s64 	%rd64, %rd14, %rd62;
	ld.global.u8 	%rs68, [%rd63+-1];
	add.s16 	%rs69, %rs68, -54;
	st.global.u8 	[%rd64+-3], %rs69;
	ld.global.u8 	%rs70, [%rd63];
	add.s16 	%rs71, %rs70, -54;
	st.global.u8 	[%rd64+-2], %rs71;
	ld.global.u8 	%rs72, [%rd63+1];
	add.s16 	%rs73, %rs72, -54;
	st.global.u8 	[%rd64+-1], %rs73;
	ld.global.u8 	%rs74, [%rd63+2];
	add.s16 	%rs75, %rs74, -54;
	st.global.u8 	[%rd64], %rs75;
	add.s32 	%r6, %r6, 4;
	setp.lt.s32 	%p43, %r6, %r8;
	@%p43 bra 	$L__BB1_10;
	bra.uni 	$L__BB1_62;
$L__BB1_11:
	setp.gt.s32 	%p3, %r83, 5;
	@%p3 bra 	$L__BB1_20;
	setp.eq.s32 	%p5, %r83, 4;
	@%p5 bra 	$L__BB1_34;
	setp.le.s32 	%p19, %r8, %r6;
	@%p19 bra 	$L__BB1_62;
	sub.s32 	%r95, %r8, %r6;
	and.b32  	%r23, %r95, 3;
	setp.eq.s32 	%p20, %r23, 0;
	@%p20 bra 	$L__BB1_17;
	neg.s32 	%r119, %r23;
$L__BB1_16:
	.pragma "nounroll";
	cvt.s64.s32 	%rd35, %r6;
	add.s64 	%rd36, %rd2, %rd35;
	ld.global.u8 	%rs26, [%rd36];
	sub.s16 	%rs27, -38, %rs26;
	add.s64 	%rd37, %rd1, %rd35;
	st.global.u8 	[%rd37], %rs27;
	add.s32 	%r6, %r6, 1;
	add.s32 	%r119, %r119, 1;
	setp.ne.s32 	%p21, %r119, 0;
	@%p21 bra 	$L__BB1_16;
$L__BB1_17:
	sub.s32 	%r96, %r5, %r8;
	add.s32 	%r97, %r96, %r3;
	setp.gt.u32 	%p22, %r97, -4;
	@%p22 bra 	$L__BB1_62;
	add.s64 	%rd5, %rd2, 1;
	add.s64 	%rd6, %rd1, 3;
$L__BB1_19:
	cvt.s64.s32 	%rd38, %r6;
	add.s64 	%rd39, %rd5, %rd38;
	add.s64 	%rd40, %rd6, %rd38;
	ld.global.u8 	%rs28, [%rd39+-1];
	sub.s16 	%rs29, -38, %rs28;
	st.global.u8 	[%rd40+-3], %rs29;
	ld.global.u8 	%rs30, [%rd39];
	sub.s16 	%rs31, -38, %rs30;
	st.global.u8 	[%rd40+-2], %rs31;
	ld.global.u8 	%rs32, [%rd39+1];
	sub.s16 	%rs33, -38, %rs32;
	st.global.u8 	[%rd40+-1], %rs33;
	ld.global.u8 	%rs34, [%rd39+2];
	sub.s16 	%rs35, -38, %rs34;
	st.global.u8 	[%rd40], %rs35;
	add.s32 	%r6, %r6, 4;
	setp.lt.s32 	%p23, %r6, %r8;
	@%p23 bra 	$L__BB1_19;
	bra.uni 	$L__BB1_62;
$L__BB1_20:
	setp.eq.s32 	%p4, %r83, 6;
	@%p4 bra 	$L__BB1_28;
	setp.le.s32 	%p9, %r8, %r6;
	@%p9 bra 	$L__BB1_62;
	sub.s32 	%r89, %r8, %r6;
	and.b32  	%r9, %r89, 3;
	setp.eq.s32 	%p10, %r9, 0;
	@%p10 bra 	$L__BB1_25;
	neg.s32 	%r113, %r9;
$L__BB1_24:
	.pragma "nounroll";
	cvt.s64.s32 	%rd23, %r6;
	add.s64 	%rd24, %rd2, %rd23;
	ld.global.u8 	%rs1, [%rd24];
	add.s16 	%rs2, %rs1, -3;
	add.s64 	%rd25, %rd1, %rd23;
	st.global.u8 	[%rd25], %rs2;
	add.s32 	%r6, %r6, 1;
	add.s32 	%r113, %r113, 1;
	setp.ne.s32 	%p11, %r113, 0;
	@%p11 bra 	$L__BB1_24;
$L__BB1_25:
	sub.s32 	%r90, %r5, %r8;
	add.s32 	%r91, %r90, %r3;
	setp.gt.u32 	%p12, %r91, -4;
	@%p12 bra 	$L__BB1_62;
	add.s64 	%rd3, %rd2, 1;
	add.s64 	%rd4, %rd1, 3;
$L__BB1_27:
	cvt.s64.s32 	%rd26, %r6;
	add.s64 	%rd27, %rd3, %rd26;
	add.s64 	%rd28, %rd4, %rd26;
	ld.global.u8 	%rs3, [%rd27+-1];
	add.s16 	%rs4, %rs3, -3;
	st.global.u8 	[%rd28+-3], %rs4;
	ld.global.u8 	%rs5, [%rd27];
	add.s16 	%rs6, %rs5, -3;
	st.global.u8 	[%rd28+-2], %rs6;
	ld.global.u8 	%rs7, [%rd27+1];
	add.s16 	%rs8, %rs7, -3;
	st.global.u8 	[%rd28+-1], %rs8;
	ld.global.u8 	%rs9, [%rd27+2];
	add.s16 	%rs10, %rs9, -3;
	st.global.u8 	[%rd28], %rs10;
	add.s32 	%r6, %r6, 4;
	setp.lt.s32 	%p13, %r6, %r8;
	@%p13 bra 	$L__BB1_27;
	bra.uni 	$L__BB1_62;
$L__BB1_28:
	setp.le.s32 	%p14, %r8, %r6;
	@%p14 bra 	$L__BB1_62;
	sub.s32 	%r92, %r8, %r6;
	and.b32  	%r16, %r92, 3;
	setp.eq.s32 	%p15, %r16, 0;
	@%p15 bra 	$L__BB1_32;
	neg.s32 	%r116, %r16;
$L__BB1_31:
	.pragma "nounroll";
	cvt.s64.s32 	%rd29, %r6;
	add.s64 	%rd30, %rd2, %rd29;
	ld.global.u8 	%rs11, [%rd30];
	cvt.u16.u32 	%rs12, %r6;
	sub.s16 	%rs13, %rs11, %rs12;
	add.s64 	%rd31, %rd1, %rd29;
	st.global.u8 	[%rd31], %rs13;
	add.s32 	%r6, %r6, 1;
	add.s32 	%r116, %r116, 1;
	setp.ne.s32 	%p16, %r116, 0;
	@%p16 bra 	$L__BB1_31;
$L__BB1_32:
	sub.s32 	%r93, %r5, %r8;
	add.s32 	%r94, %r93, %r3;
	setp.gt.u32 	%p17, %r94, -4;
	@%p17 bra 	$L__BB1_62;
$L__BB1_33:
	cvt.s64.s32 	%rd32, %r6;
	add.s64 	%rd33, %rd2, %rd32;
	ld.global.u8 	%rs14, [%rd33];
	cvt.u16.u32 	%rs15, %r6;
	sub.s16 	%rs16, %rs14, %rs15;
	add.s64 	%rd34, %rd1, %rd32;
	st.global.u8 	[%rd34], %rs16;
	ld.global.u8 	%rs17, [%rd33+1];
	not.b16 	%rs18, %rs15;
	add.s16 	%rs19, %rs17, %rs18;
	st.global.u8 	[%rd34+1], %rs19;
	ld.global.u8 	%rs20, [%rd33+2];
	sub.s16 	%rs21, %rs20, %rs15;
	add.s16 	%rs22, %rs21, -2;
	st.global.u8 	[%rd34+2], %rs22;
	ld.global.u8 	%rs23, [%rd33+3];
	sub.s16 	%rs24, %rs23, %rs15;
	add.s16 	%rs25, %rs24, -3;
	st.global.u8 	[%rd34+3], %rs25;
	add.s32 	%r6, %r6, 4;
	setp.lt.s32 	%p18, %r6, %r8;
	@%p18 bra 	$L__BB1_33;
	bra.uni 	$L__BB1_62;
$L__BB1_34:
	setp.le.s32 	%p24, %r8, %r6;
	@%p24 bra 	$L__BB1_62;
	sub.s32 	%r98, %r8, %r6;
	and.b32  	%r30, %r98, 3;
	setp.eq.s32 	%p25, %r30, 0;
	@%p25 bra 	$L__BB1_38;
	neg.s32 	%r122, %r30;
$L__BB1_37:
	.pragma "nounroll";
	cvt.s64.s32 	%rd41, %r6;
	add.s64 	%rd42, %rd2, %rd41;
	ld.global.u8 	%rs36, [%rd42];
	xor.b16  	%rs37, %rs36, 219;
	add.s64 	%rd43, %rd1, %rd41;
	st.global.u8 	[%rd43], %rs37;
	add.s32 	%r6, %r6, 1;
	add.s32 	%r122, %r122, 1;
	setp.ne.s32 	%p26, %r122, 0;
	@%p26 bra 	$L__BB1_37;
$L__BB1_38:
	sub.s32 	%r99, %r5, %r8;
	add.s32 	%r100, %r99, %r3;
	setp.gt.u32 	%p27, %r100, -4;
	@%p27 bra 	$L__BB1_62;
	add.s64 	%rd7, %rd2, 1;
	add.s64 	%rd8, %rd1, 3;
$L__BB1_40:
	cvt.s64.s32 	%rd44, %r6;
	add.s64 	%rd45, %rd7, %rd44;
	add.s64 	%rd46, %rd8, %rd44;
	ld.global.u8 	%rs38, [%rd45+-1];
	xor.b16  	%rs39, %rs38, 219;
	st.global.u8 	[%rd46+-3], %rs39;
	ld.global.u8 	%rs40, [%rd45];
	xor.b16  	%rs41, %rs40, 219;
	st.global.u8 	[%rd46+-2], %rs41;
	ld.global.u8 	%rs42, [%rd45+1];
	xor.b16  	%rs43, %rs42, 219;
	st.global.u8 	[%rd46+-1], %rs43;
	ld.global.u8 	%rs44, [%rd45+2];
	xor.b16  	%rs45, %rs44, 219;
	st.global.u8 	[%rd46], %rs45;
	add.s32 	%r6, %r6, 4;
	setp.lt.s32 	%p28, %r6, %r8;
	@%p28 bra 	$L__BB1_40;
	bra.uni 	$L__BB1_62;
$L__BB1_41:
	setp.eq.s32 	%p7, %r83, 2;
	@%p7 bra 	$L__BB1_49;
	setp.le.s32 	%p29, %r8, %r6;
	@%p29 bra 	$L__BB1_62;
	sub.s32 	%r101, %r8, %r6;
	and.b32  	%r37, %r101, 3;
	setp.eq.s32 	%p30, %r37, 0;
	@%p30 bra 	$L__BB1_46;
	neg.s32 	%r125, %r37;
$L__BB1_45:
	.pragma "nounroll";
	cvt.s64.s32 	%rd47, %r6;
	add.s64 	%rd48, %rd2, %rd47;
	ld.global.u8 	%rs46, [%rd48];
	sub.s16 	%rs47, -19, %rs46;
	add.s64 	%rd49, %rd1, %rd47;
	st.global.u8 	[%rd49], %rs47;
	add.s32 	%r6, %r6, 1;
	add.s32 	%r125, %r125, 1;
	setp.ne.s32 	%p31, %r125, 0;
	@%p31 bra 	$L__BB1_45;
$L__BB1_46:
	sub.s32 	%r102, %r5, %r8;
	add.s32 	%r103, %r102, %r3;
	setp.gt.u32 	%p32, %r103, -4;
	@%p32 bra 	$L__BB1_62;
	add.s64 	%rd9, %rd2, 1;
	add.s64 	%rd10, %rd1, 3;
$L__BB1_48:
	cvt.s64.s32 	%rd50, %r6;
	add.s64 	%rd51, %rd9, %rd50;
	add.s64 	%rd52, %rd10, %rd50;
	ld.global.u8 	%rs48, [%rd51+-1];
	sub.s16 	%rs49, -19, %rs48;
	st.global.u8 	[%rd52+-3], %rs49;
	ld.global.u8 	%rs50, [%rd51];
	sub.s16 	%rs51, -19, %rs50;
	st.global.u8 	[%rd52+-2], %rs51;
	ld.global.u8 	%rs52, [%rd51+1];
	sub.s16 	%rs53, -19, %rs52;
	st.global.u8 	[%rd52+-1], %rs53;
	ld.global.u8 	%rs54, [%rd51+2];
	sub.s16 	%rs55, -19, %rs54;
	st.global.u8 	[%rd52], %rs55;
	add.s32 	%r6, %r6, 4;
	setp.lt.s32 	%p33, %r6, %r8;
	@%p33 bra 	$L__BB1_48;
	bra.uni 	$L__BB1_62;
$L__BB1_49:
	setp.le.s32 	%p34, %r8, %r6;
	@%p34 bra 	$L__BB1_62;
	sub.s32 	%r104, %r8, %r6;
	and.b32  	%r44, %r104, 3;
	setp.eq.s32 	%p35, %r44, 0;
	@%p35 bra 	$L__BB1_53;
	neg.s32 	%r128, %r44;
$L__BB1_52:
	.pragma "nounroll";
	cvt.s64.s32 	%rd53, %r6;
	add.s64 	%rd54, %rd2, %rd53;
	ld.global.u8 	%rs56, [%rd54];
	xor.b16  	%rs57, %rs56, 254;
	add.s64 	%rd55, %rd1, %rd53;
	st.global.u8 	[%rd55], %rs57;
	add.s32 	%r6, %r6, 1;
	add.s32 	%r128, %r128, 1;
	setp.ne.s32 	%p36, %r128, 0;
	@%p36 bra 	$L__BB1_52;
$L__BB1_53:
	sub.s32 	%r105, %r5, %r8;
	add.s32 	%r106, %r105, %r3;
	setp.gt.u32 	%p37, %r106, -4;
	@%p37 bra 	$L__BB1_62;
	add.s64 	%rd11, %rd2, 1;
	add.s64 	%rd12, %rd1, 3;
$L__BB1_55:
	cvt.s64.s32 	%rd56, %r6;
	add.s64 	%rd57, %rd11, %rd56;
	add.s64 	%rd58, %rd12, %rd56;
	ld.global.u8 	%rs58, [%rd57+-1];
	xor.b16  	%rs59, %rs58, 254;
	st.global.u8 	[%rd58+-3], %rs59;
	ld.global.u8 	%rs60, [%rd57];
	xor.b16  	%rs61, %rs60, 254;
	st.global.u8 	[%rd58+-2], %rs61;
	ld.global.u8 	%rs62, [%rd57+1];
	xor.b16  	%rs63, %rs62, 254;
	st.global.u8 	[%rd58+-1], %rs63;
	ld.global.u8 	%rs64, [%rd57+2];
	xor.b16  	%rs65, %rs64, 254;
	st.global.u8 	[%rd58], %rs65;
	add.s32 	%r6, %r6, 4;
	setp.lt.s32 	%p38, %r6, %r8;
	@%p38 bra 	$L__BB1_55;
	bra.uni 	$L__BB1_62;
$L__BB1_56:
	setp.le.s32 	%p44, %r8, %r6;
	@%p44 bra 	$L__BB1_62;
	sub.s32 	%r110, %r8, %r6;
	and.b32  	%r58, %r110, 3;
	setp.eq.s32 	%p45, %r58, 0;
	@%p45 bra 	$L__BB1_60;
	neg.s32 	%r134, %r58;
$L__BB1_59:
	.pragma "nounroll";
	cvt.s64.s32 	%rd65, %r6;
	add.s64 	%rd66, %rd2, %rd65;
	ld.global.u8 	%rs76, [%rd66];
	cvt.u16.u32 	%rs77, %r6;
	sub.s16 	%rs78, %rs76, %rs77;
	add.s64 	%rd67, %rd1, %rd65;
	st.global.u8 	[%rd67], %rs78;
	add.s32 	%r6, %r6, 1;
	add.s32 	%r134, %r134, 1;
	setp.ne.s32 	%p46, %r134, 0;
	@%p46 bra 	$L__BB1_59;
$L__BB1_60:
	sub.s32 	%r111, %r5, %r8;
	add.s32 	%r112, %r111, %r3;
	setp.gt.u32 	%p47, %r112, -4;
	@%p47 bra 	$L__BB1_62;
$L__BB1_61:
	cvt.s64.s32 	%rd68, %r6;
	add.s64 	%rd69, %rd2, %rd68;
	ld.global.u8 	%rs79, [%rd69];
	cvt.u16.u32 	%rs80, %r6;
	sub.s16 	%rs81, %rs79, %rs80;
	add.s64 	%rd70, %rd1, %rd68;
	st.global.u8 	[%rd70], %rs81;
	ld.global.u8 	%rs82, [%rd69+1];
	not.b16 	%rs83, %rs80;
	add.s16 	%rs84, %rs82, %rs83;
	st.global.u8 	[%rd70+1], %rs84;
	ld.global.u8 	%rs85, [%rd69+2];
	sub.s16 	%rs86, %rs85, %rs80;
	add.s16 	%rs87, %rs86, -2;
	st.global.u8 	[%rd70+2], %rs87;
	ld.global.u8 	%rs88, [%rd69+3];
	sub.s16 	%rs89, %rs88, %rs80;
	add.s16 	%rs90, %rs89, -3;
	st.global.u8 	[%rd70+3], %rs90;
	add.s32 	%r6, %r6, 4;
	setp.lt.s32 	%p48, %r6, %r8;
	@%p48 bra 	$L__BB1_61;
$L__BB1_62:
	ret;

}


// ===== COMPILED SASS (sm_100) =====

	.target	sm_100

	.elftype	@"ET_EXEC"


//--------------------- .note.nv.tkinfo           --------------------------
	.section	.note.nv.tkinfo,"",@"SHT_NOTE"
	.sectionflags	@"SHF_NOTE_NV_TKINFO"
	.tkinfo
        /*0018*/ 	.word	0x00000002
        /*0030*/ 	.string	""
        /*0030*/ 	.string	"ptxas"
        /*0030*/ 	.string	"Cuda compilation tools, release 13.0, V13.0.88"
        /*0030*/ 	.string	"Build cuda_13.0.r13.0/compiler.36424714_0"
        /*0030*/ 	.string	"-arch sm_100 -m 64 "



//--------------------- .note.nv.cuinfo           --------------------------
	.section	.note.nv.cuinfo,"",@"SHT_NOTE"
	.sectionflags	@"SHF_NOTE_NV_CUINFO"
        /*0018*/ 	.short	0x0002
        /*001a*/ 	.short	0x0064
        /*001c*/ 	.short	0x0082
	.zero		2


//--------------------- .nv.info                  --------------------------
	.section	.nv.info,"",@"SHT_CUDA_INFO"
	.align	4


	//----- nvinfo : EIATTR_REGCOUNT
	.align		4
        /*0000*/ 	.byte	0x04, 0x2f
        /*0002*/ 	.short	(.L_2 - .L_1)
	.align		4
.L_1:
        /*0004*/ 	.word	index@(_Z12encryption_1PcS_Pi)
        /*0008*/ 	.word	0x00000018


	//----- nvinfo : EIATTR_FRAME_SIZE
	.align		4
.L_2:
        /*000c*/ 	.byte	0x04, 0x11
        /*000e*/ 	.short	(.L_4 - .L_3)
	.align		4
.L_3:
        /*0010*/ 	.word	index@(_Z12encryption_1PcS_Pi)
        /*0014*/ 	.word	0x00000010


	//----- nvinfo : EIATTR_REGCOUNT
	.align		4
.L_4:
        /*0018*/ 	.byte	0x04, 0x2f
        /*001a*/ 	.short	(.L_6 - .L_5)
	.align		4
.L_5:
        /*001c*/ 	.word	index@(_Z12decryption_1PcS_Pi)
        /*0020*/ 	.word	0x00000018


	//----- nvinfo : EIATTR_FRAME_SIZE
	.align		4
.L_6:
        /*0024*/ 	.byte	0x04, 0x11
        /*0026*/ 	.short	(.L_8 - .L_7)
	.align		4
.L_7:
        /*0028*/ 	.word	index@(_Z12decryption_1PcS_Pi)
        /*002c*/ 	.word	0x00000010


	//----- nvinfo : EIATTR_MIN_STACK_SIZE
	.align		4
.L_8:
        /*0030*/ 	.byte	0x04, 0x12
        /*0032*/ 	.short	(.L_10 - .L_9)
	.align		4
.L_9:
        /*0034*/ 	.word	index@(_Z12decryption_1PcS_Pi)
        /*0038*/ 	.word	0x00000010


	//----- nvinfo : EIATTR_MIN_STACK_SIZE
	.align		4
.L_10:
        /*003c*/ 	.byte	0x04, 0x12
        /*003e*/ 	.short	(.L_12 - .L_11)
	.align		4
.L_11:
        /*0040*/ 	.word	index@(_Z12encryption_1PcS_Pi)
        /*0044*/ 	.word	0x00000010
.L_12:


//--------------------- .nv.compat                --------------------------
	.section	.nv.compat,"",@"SHT_CUDA_COMPAT_INFO"
	.align	4
        /*0000*/ 	.byte	0x02, 0x09, 0x00, 0x00, 0x02, 0x02, 0x01, 0x00, 0x02, 0x05, 0x05, 0x00, 0x03, 0x07, 0x01, 0x01
        /*0010*/ 	.byte	0x02, 0x03, 0x00, 0x00, 0x02, 0x06, 0x01, 0x00, 0x04, 0x0b, 0x08, 0x00, 0x09, 0x00, 0x00, 0x00
        /*0020*/ 	.byte	0x00, 0x00, 0x00, 0x00


//--------------------- .nv.info._Z12decryption_1PcS_Pi --------------------------
	.section	.nv.info._Z12decryption_1PcS_Pi,"",@"SHT_CUDA_INFO"
	.sectionflags	@""
	.align	4


	//----- nvinfo : EIATTR_CUDA_API_VERSION
	.align		4
        /*0000*/ 	.byte	0x04, 0x37
        /*0002*/ 	.short	(.L_14 - .L_13)
.L_13:
        /*0004*/ 	.word	0x00000082


	//----- nvinfo : EIATTR_KPARAM_INFO
	.align		4
.L_14:
        /*0008*/ 	.byte	0x04, 0x17
        /*000a*/ 	.short	(.L_16 - .L_15)
.L_15:
        /*000c*/ 	.word	0x00000000
        /*0010*/ 	.short	0x0002
        /*0012*/ 	.short	0x0010
        /*0014*/ 	.byte	0x00, 0xf5, 0x21, 0x00


	//----- nvinfo : EIATTR_KPARAM_INFO
	.align		4
.L_16:
        /*0018*/ 	.byte	0x04, 0x17
        /*001a*/ 	.short	(.L_18 - .L_17)
.L_17:
        /*001c*/ 	.word	0x00000000
        /*0020*/ 	.short	0x0001
        /*0022*/ 	.short	0x0008
        /*0024*/ 	.byte	0x00, 0xf5, 0x21, 0x00


	//----- nvinfo : EIATTR_KPARAM_INFO
	.align		4
.L_18:
        /*0028*/ 	.byte	0x04, 0x17
        /*002a*/ 	.short	(.L_20 - .L_19)
.L_19:
        /*002c*/ 	.word	0x00000000
        /*0030*/ 	.short	0x0000
        /*0032*/ 	.short	0x0000
        /*0034*/ 	.byte	0x00, 0xf5, 0x21, 0x00


	//----- nvinfo : EIATTR_SPARSE_MMA_MASK
	.align		4
.L_20:
        /*0038*/ 	.byte	0x03, 0x50
        /*003a*/ 	.short	0x0000


	//----- nvinfo : EIATTR_MAXREG_COUNT
	.align		4
        /*003c*/ 	.byte	0x03, 0x1b
        /*003e*/ 	.short	0x00ff


	//----- nvinfo : EIATTR_EXTERNS
	.align		4
        /*0040*/ 	.byte	0x04, 0x0f
        /*0042*/ 	.short	(.L_22 - .L_21)


	//   ....[0]....
	.align		4
.L_21:
        /*0044*/ 	.word	index@(vprintf)


	//----- nvinfo : EIATTR_MERCURY_ISA_VERSION
	.align		4
.L_22:
        /*0048*/ 	.byte	0x03, 0x5f
        /*004a*/ 	.short	0x0101


	//----- nvinfo : EIATTR_VRC_CTA_INIT_COUNT
	.align		4
        /*004c*/ 	.byte	0x02, 0x4a
	.zero		1
	.zero		1


	//----- nvinfo : EIATTR_SYSCALL_OFFSETS
	.align		4
        /*0050*/ 	.byte	0x04, 0x46
        /*0052*/ 	.short	(.L_24 - .L_23)


	//   ....[0]....
.L_23:
        /*0054*/ 	.word	0x00000400


	//----- nvinfo : EIATTR_EXIT_INSTR_OFFSETS
	.align		4
.L_24:
        /*0058*/ 	.byte	0x04, 0x1c
        /*005a*/ 	.short	(.L_26 - .L_25)


	//   ....[0]....
.L_25:
        /*005c*/ 	.word	0x00000230


	//   ....[1]....
        /*0060*/ 	.word	0x00000490


	//   ....[2]....
        /*0064*/ 	.word	0x00000610


	//   ....[3]....
        /*0068*/ 	.word	0x00000760


	//   ....[4]....
        /*006c*/ 	.word	0x00000780


	//   ....[5]....
        /*0070*/ 	.word	0x00000900


	//   ....[6]....
        /*0074*/ 	.word	0x00000a90


	//   ....[7]....
        /*0078*/ 	.word	0x00000ad0


	//   ....[8]....
        /*007c*/ 	.word	0x00000c70


	//   ....[9]....
        /*0080*/ 	.word	0x00000e40


	//   ....[10]....
        /*0084*/ 	.word	0x00000e60


	//   ....[11]....
        /*0088*/ 	.word	0x00000fe0


	//   ....[12]....
        /*008c*/ 	.word	0x00001130


	//   ....[13]....
        /*0090*/ 	.word	0x00001190


	//   ....[14]....
        /*0094*/ 	.word	0x00001330


	//   ....[15]....
        /*0098*/ 	.word	0x00001500


	//   ....[16]....
        /*009c*/ 	.word	0x00001520


	//   ....[17]....
        /*00a0*/ 	.word	0x000016a0


	//   ....[18]....
        /*00a4*/ 	.word	0x000017f0


	//   ....[19]....
        /*00a8*/ 	.word	0x00001830


	//   ....[20]....
        /*00ac*/ 	.word	0x000019b0


	//   ....[21]....
        /*00b0*/ 	.word	0x00001b00


	//   ....[22]....
        /*00b4*/ 	.word	0x00001b20


	//   ....[23]....
        /*00b8*/ 	.word	0x00001ca0


	//   ....[24]....
        /*00bc*/ 	.word	0x00001e30


	//----- nvinfo : EIATTR_CRS_STACK_SIZE
	.align		4
.L_26:
        /*00c0*/ 	.byte	0x04, 0x1e
        /*00c2*/ 	.short	(.L_28 - .L_27)
.L_27:
        /*00c4*/ 	.word	0x00000000


	//----- nvinfo : EIATTR_CBANK_PARAM_SIZE
	.align		4
.L_28:
        /*00c8*/ 	.byte	0x03, 0x19
        /*00ca*/ 	.short	0x0018


	//----- nvinfo : EIATTR_PARAM_CBANK
	.align		4
        /*00cc*/ 	.byte	0x04, 0x0a
        /*00ce*/ 	.short	(.L_30 - .L_29)
	.align		4
.L_29:
        /*00d0*/ 	.word	index@(.nv.constant0._Z12decryption_1PcS_Pi)
        /*00d4*/ 	.short	0x0380
        /*00d6*/ 	.short	0x0018


	//----- nvinfo : EIATTR_SW_WAR
	.align		4
.L_30:
        /*00d8*/ 	.byte	0x04, 0x36
        /*00da*/ 	.short	(.L_32 - .L_31)
.L_31:
        /*00dc*/ 	.word	0x00000008
.L_32:


//--------------------- .nv.info._Z12encryption_1PcS_Pi --------------------------
	.section	.nv.info._Z12encryption_1PcS_Pi,"",@"SHT_CUDA_INFO"
	.sectionflags	@""
	.align	4


	//----- nvinfo : EIATTR_CUDA_API_VERSION
	.align		4
        /*0000*/ 	.byte	0x04, 0x37
        /*0002*/ 	.short	(.L_34 - .L_33)
.L_33:
        /*0004*/ 	.word	0x00000082


	//----- nvinfo : EIATTR_KPARAM_INFO
	.align		4
.L_34:
        /*0008*/ 	.byte	0x04, 0x17
        /*000a*/ 	.short	(.L_36 - .L_35)
.L_35:
        /*000c*/ 	.word	0x00000000
        /*0010*/ 	.short	0x0002
        /*0012*/ 	.short	0x0010
        /*0014*/ 	.byte	0x00, 0xf5, 0x21, 0x00


	//----- nvinfo : EIATTR_KPARAM_INFO
	.align		4
.L_36:
        /*0018*/ 	.byte	0x04, 0x17
        /*001a*/ 	.short	(.L_38 - .L_37)
.L_37:
        /*001c*/ 	.word	0x00000000
        /*0020*/ 	.short	0x0001
        /*0022*/ 	.short	0x0008
        /*0024*/ 	.byte	0x00, 0xf5, 0x21, 0x00


	//----- nvinfo : EIATTR_KPARAM_INFO
	.align		4
.L_38:
        /*0028*/ 	.byte	0x04, 0x17
        /*002a*/ 	.short	(.L_40 - .L_39)
.L_39:
        /*002c*/ 	.word	0x00000000
        /*0030*/ 	.short	0x0000
        /*0032*/ 	.short	0x0000
        /*0034*/ 	.byte	0x00, 0xf5, 0x21, 0x00


	//----- nvinfo : EIATTR_SPARSE_MMA_MASK
	.align		4
.L_40:
        /*0038*/ 	.byte	0x03, 0x50
        /*003a*/ 	.short	0x0000


	//----- nvinfo : EIATTR_MAXREG_COUNT
	.align		4
        /*003c*/ 	.byte	0x03, 0x1b
        /*003e*/ 	.short	0x00ff


	//----- nvinfo : EIATTR_EXTERNS
	.align		4
        /*0040*/ 	.byte	0x04, 0x0f
        /*0042*/ 	.short	(.L_42 - .L_41)


	//   ....[0]....
	.align		4
.L_41:
        /*0044*/ 	.word	index@(vprintf)


	//----- nvinfo : EIATTR_MERCURY_ISA_VERSION
	.align		4
.L_42:
        /*0048*/ 	.byte	0x03, 0x5f
        /*004a*/ 	.short	0x0101


	//----- nvinfo : EIATTR_VRC_CTA_INIT_COUNT
	.align		4
        /*004c*/ 	.byte	0x02, 0x4a
	.zero		1
	.zero		1


	//----- nvinfo : EIATTR_SYSCALL_OFFSETS
	.align		4
        /*0050*/ 	.byte	0x04, 0x46
        /*0052*/ 	.short	(.L_44 - .L_43)


	//   ....[0]....
.L_43:
        /*0054*/ 	.word	0x00000400


	//----- nvinfo : EIATTR_EXIT_INSTR_OFFSETS
	.align		4
.L_44:
        /*0058*/ 	.byte	0x04, 0x1c
        /*005a*/ 	.short	(.L_46 - .L_45)


	//   ....[0]....
.L_45:
        /*005c*/ 	.word	0x00000230


	//   ....[1]....
        /*0060*/ 	.word	0x00000490


	//   ....[2]....
        /*0064*/ 	.word	0x00000610


	//   ....[3]....
        /*0068*/ 	.word	0x00000760


	//   ....[4]....
        /*006c*/ 	.word	0x00000780


	//   ....[5]....
        /*0070*/ 	.word	0x000008e0


	//   ....[6]....
        /*0074*/ 	.word	0x00000a40


	//   ....[7]....
        /*0078*/ 	.word	0x00000a80


	//   ....[8]....
        /*007c*/ 	.word	0x00000c20


	//   ....[9]....
        /*0080*/ 	.word	0x00000df0


	//   ....[10]....
        /*0084*/ 	.word	0x00000e10


	//   ....[11]....
        /*0088*/ 	.word	0x00000f90


	//   ....[12]....
        /*008c*/ 	.word	0x000010e0


	//   ....[13]....
        /*0090*/ 	.word	0x00001140


	//   ....[14]....
        /*0094*/ 	.word	0x000012e0


	//   ....[15]....
        /*0098*/ 	.word	0x000014b0


	//   ....[16]....
        /*009c*/ 	.word	0x000014d0


	//   ....[17]....
        /*00a0*/ 	.word	0x00001650


	//   ....[18]....
        /*00a4*/ 	.word	0x000017a0


	//   ....[19]....
        /*00a8*/ 	.word	0x000017e0


	//   ....[20]....
        /*00ac*/ 	.word	0x00001960


	//   ....[21]....
        /*00b0*/ 	.word	0x00001ab0


	//   ....[22]....
        /*00b4*/ 	.word	0x00001ad0


	//   ....[23]....
        /*00b8*/ 	.word	0x00001c30


	//   ....[24]....
        /*00bc*/ 	.word	0x00001d90


	//----- nvinfo : EIATTR_CRS_STACK_SIZE
	.align		4
.L_46:
        /*00c0*/ 	.byte	0x04, 0x1e
        /*00c2*/ 	.short	(.L_48 - .L_47)
.L_47:
        /*00c4*/ 	.word	0x00000000


	//----- nvinfo : EIATTR_CBANK_PARAM_SIZE
	.align		4
.L_48:
        /*00c8*/ 	.byte	0x03, 0x19
        /*00ca*/ 	.short	0x0018


	//----- nvinfo : EIATTR_PARAM_CBANK
	.align		4
        /*00cc*/ 	.byte	0x04, 0x0a
        /*00ce*/ 	.short	(.L_50 - .L_49)
	.align		4
.L_49:
        /*00d0*/ 	.word	index@(.nv.constant0._Z12encryption_1PcS_Pi)
        /*00d4*/ 	.short	0x0380
        /*00d6*/ 	.short	0x0018


	//----- nvinfo : EIATTR_SW_WAR
	.align		4
.L_50:
        /*00d8*/ 	.byte	0x04, 0x36
        /*00da*/ 	.short	(.L_52 - .L_51)
.L_51:
        /*00dc*/ 	.word	0x00000008
.L_52:


//--------------------- .nv.callgraph             --------------------------
	.section	.nv.callgraph,"",@"SHT_CUDA_CALLGRAPH"
	.align	4
	.sectionentsize	8
	.align		4
        /*0000*/ 	.word	0x00000000
	.align		4
        /*0004*/ 	.word	0xffffffff
	.align		4
        /*0008*/ 	.word	index@(_Z12decryption_1PcS_Pi)
	.align		4
        /*000c*/ 	.word	index@(vprintf)
	.align		4
        /*0010*/ 	.word	index@(_Z12encryption_1PcS_Pi)
	.align		4
        /*0014*/ 	.word	index@(vprintf)
	.align		4
        /*0018*/ 	.word	0x00000000
	.align		4
        /*001c*/ 	.word	0xfffffffe
	.align		4
        /*0020*/ 	.word	0x00000000
	.align		4
        /*0024*/ 	.word	0xfffffffd
	.align		4
        /*0028*/ 	.word	0x00000000
	.align		4
        /*002c*/ 	.word	0xfffffffc


//--------------------- .nv.constant4             --------------------------
	.section	.nv.constant4,"a",@progbits
	.align	8
	.align		8
.nv.constant4:
        /*0000*/ 	.dword	vprintf
	.align		8
        /*0008*/ 	.dword	$str


//--------------------- .text._Z12decryption_1PcS_Pi --------------------------
	.section	.text._Z12decryption_1PcS_Pi,"ax",@progbits
	.align	128
        .global         _Z12decryption_1PcS_Pi
        .type           _Z12decryption_1PcS_Pi,@function
        .size           _Z12decryption_1PcS_Pi,(.L_x_82 - _Z12decryption_1PcS_Pi)
        .other          _Z12decryption_1PcS_Pi,@"STO_CUDA_ENTRY STV_DEFAULT"
_Z12decryption_1PcS_Pi:
.text._Z12decryption_1PcS_Pi:
[----:B------:R-:W0:Y:S08]  /*0000*/  LDC R1, c[0x0][0x37c] ;  /* 0x0000df00ff017b82 */ /* 0x000e300000000800 */
[----:B------:R-:W1:Y:S01]  /*0010*/  LDC.64 R2, c[0x0][0x390] ;  /* 0x0000e400ff027b82 */ /* 0x000e620000000a00 */
[----:B------:R-:W1:Y:S01]  /*0020*/  LDCU.64 UR36, c[0x0][0x358] ;  /* 0x00006b00ff2477ac */ /* 0x000e620008000a00 */
[----:B0-----:R-:W-:Y:S01]  /*0030*/  VIADD R1, R1, 0xfffffff0 ;  /* 0xfffffff001017836 */ /* 0x001fe20000000000 */
[----:B-1----:R0:W2:Y:S01]  /*0040*/  LDG.E R2, desc[UR36][R2.64] ;  /* 0x0000002402027981 */ /* 0x0020a2000c1e1900 */
[----:B------:R-:W1:Y:S04]  /*0050*/  LDCU UR5, c[0x0][0x2fc] ;  /* 0x00005f80ff0577ac */ /* 0x000e680008000800 */
[----:B------:R-:W3:Y:S01]  /*0060*/  LDC R8, c[0x0][0x360] ;  /* 0x0000d800ff087b82 */ /* 0x000ee20000000800 */
[----:B------:R-:W4:Y:S01]  /*0070*/  S2R R16, SR_TID.X ;  /* 0x0000000000107919 */ /* 0x000f220000002100 */
[----:B------:R-:W5:Y:S01]  /*0080*/  LDCU UR6, c[0x0][0x370] ;  /* 0x00006e00ff0677ac */ /* 0x000f620008000800 */
[----:B------:R-:W1:Y:S05]  /*0090*/  LDCU UR4, c[0x0][0x2f8] ;  /* 0x00005f00ff0477ac */ /* 0x000e6a0008000800 */
[----:B------:R-:W5:Y:S01]  /*00a0*/  S2UR UR38, SR_CTAID.X ;  /* 0x00000000002679c3 */ /* 0x000f620000002500 */
[----:B---3--:R-:W3:Y:S01]  /*00b0*/  I2F.U32.RP R0, R8 ;  /* 0x0000000800007306 */ /* 0x008ee20000209000 */
[----:B------:R-:W-:Y:S01]  /*00c0*/  ISETP.NE.U32.AND P2, PT, R8, RZ, PT ;  /* 0x000000ff0800720c */ /* 0x000fe20003f45070 */
[----:B-----5:R-:W-:-:S06]  /*00d0*/  UIMAD UR38, UR38, UR6, URZ ;  /* 0x00000006262672a4 */ /* 0x020fcc000f8e02ff */
[----:B---3--:R-:W3:Y:S02]  /*00e0*/  MUFU.RCP R0, R0 ;  /* 0x0000000000007308 */ /* 0x008ee40000001000 */
[----:B---3--:R-:W-:-:S06]  /*00f0*/  VIADD R4, R0, 0xffffffe ;  /* 0x0ffffffe00047836 */ /* 0x008fcc0000000000 */
[----:B------:R3:W5:Y:S02]  /*0100*/  F2I.FTZ.U32.TRUNC.NTZ R5, R4 ;  /* 0x0000000400057305 */ /* 0x000764000021f000 */
[----:B---3--:R-:W-:Y:S02]  /*0110*/  IMAD.MOV.U32 R4, RZ, RZ, RZ ;  /* 0x000000ffff047224 */ /* 0x008fe400078e00ff */
[----:B-----5:R-:W-:-:S04]  /*0120*/  IMAD.MOV R7, RZ, RZ, -R5 ;  /* 0x000000ffff077224 */ /* 0x020fc800078e0a05 */
[----:B------:R-:W-:-:S04]  /*0130*/  IMAD R7, R7, R8, RZ ;  /* 0x0000000807077224 */ /* 0x000fc800078e02ff */
[----:B------:R-:W-:-:S06]  /*0140*/  IMAD.HI.U32 R5, R5, R7, R4 ;  /* 0x0000000705057227 */ /* 0x000fcc00078e0004 */
[----:B------:R-:W-:-:S04]  /*0150*/  IMAD.HI.U32 R5, R5, 0x10000, RZ ;  /* 0x0001000005057827 */ /* 0x000fc800078e00ff */
[----:B0-----:R-:W-:-:S04]  /*0160*/  IMAD.MOV R3, RZ, RZ, -R5 ;  /* 0x000000ffff037224 */ /* 0x001fc800078e0a05 */
[----:B------:R-:W-:-:S05]  /*0170*/  IMAD R3, R8, R3, 0x10000 ;  /* 0x0001000008037424 */ /* 0x000fca00078e0203 */
[----:B------:R-:W-:-:S13]  /*0180*/  ISETP.GE.U32.AND P0, PT, R3, R8, PT ;  /* 0x000000080300720c */ /* 0x000fda0003f06070 */
[----:B------:R-:W-:Y:S02]  /*0190*/  @P0 IMAD.IADD R3, R3, 0x1, -R8 ;  /* 0x0000000103030824 */ /* 0x000fe400078e0a08 */
[----:B------:R-:W-:-:S03]  /*01a0*/  @P0 VIADD R5, R5, 0x1 ;  /* 0x0000000105050836 */ /* 0x000fc60000000000 */
[----:B------:R-:W-:-:S13]  /*01b0*/  ISETP.GE.U32.AND P1, PT, R3, R8, PT ;  /* 0x000000080300720c */ /* 0x000fda0003f26070 */
[----:B------:R-:W-:Y:S01]  /*01c0*/  @P1 VIADD R5, R5, 0x1 ;  /* 0x0000000105051836 */ /* 0x000fe20000000000 */
[----:B------:R-:W-:Y:S02]  /*01d0*/  @!P2 LOP3.LUT R5, RZ, R8, RZ, 0x33, !PT ;  /* 0x00000008ff05a212 */ /* 0x000fe400078e33ff */
[----:B-1----:R-:W-:-:S03]  /*01e0*/  IADD3 R6, P1, PT, R1, UR4, RZ ;  /* 0x0000000401067c10 */ /* 0x002fc6000ff3e0ff */
[----:B----4-:R-:W-:Y:S02]  /*01f0*/  IMAD R19, R5, R16, RZ ;  /* 0x0000001005137224 */ /* 0x010fe400078e02ff */
[----:B------:R-:W-:Y:S02]  /*0200*/  IMAD.X R7, RZ, RZ, UR5, P1 ;  /* 0x00000005ff077e24 */ /* 0x000fe400088e06ff */
[----:B------:R-:W-:-:S05]  /*0210*/  VIADD R17, R19, UR38 ;  /* 0x0000002613117c36 */ /* 0x000fca0008000000 */
[----:B--2---:R-:W-:-:S13]  /*0220*/  ISETP.GE.AND P0, PT, R17, R2, PT ;  /* 0x000000021100720c */ /* 0x004fda0003f06270 */
[----:B------:R-:W-:Y:S05]  /*0230*/  @P0 EXIT ;  /* 0x000000000000094d */ /* 0x000fea0003800000 */
[----:B------:R-:W-:Y:S01]  /*0240*/  IMAD R0, R8, UR6, RZ ;  /* 0x0000000608007c24 */ /* 0x000fe2000f8e02ff */
[----:B------:R0:W-:Y:S01]  /*0250*/  STL.64 [R1], R16 ;  /* 0x0000001001007387 */ /* 0x0001e20000100a00 */
[----:B------:R-:W1:Y:S02]  /*0260*/  LDCU.64 UR4, c[0x4][0x8] ;  /* 0x01000100ff0477ac */ /* 0x000e640008000a00 */
[----:B------:R-:W2:Y:S01]  /*0270*/  I2F.U32.RP R3, R0 ;  /* 0x0000000000037306 */ /* 0x000ea20000209000 */
[----:B------:R-:W-:Y:S01]  /*0280*/  IMAD.MOV R9, RZ, RZ, -R0 ;  /* 0x000000ffff097224 */ /* 0x000fe200078e0a00 */
[----:B------:R-:W-:-:S06]  /*0290*/  ISETP.NE.U32.AND P2, PT, R0, RZ, PT ;  /* 0x000000ff0000720c */ /* 0x000fcc0003f45070 */
[----:B--2---:R-:W2:Y:S02]  /*02a0*/  MUFU.RCP R3, R3 ;  /* 0x0000000300037308 */ /* 0x004ea40000001000 */
[----:B--2---:R-:W-:-:S06]  /*02b0*/  VIADD R4, R3, 0xffffffe ;  /* 0x0ffffffe03047836 */ /* 0x004fcc0000000000 */
[----:B------:R2:W3:Y:S02]  /*02c0*/  F2I.FTZ.U32.TRUNC.NTZ R5, R4 ;  /* 0x0000000400057305 */ /* 0x0004e4000021f000 */
[----:B--2---:R-:W-:Y:S02]  /*02d0*/  IMAD.MOV.U32 R4, RZ, RZ, RZ ;  /* 0x000000ffff047224 */ /* 0x004fe400078e00ff */
[----:B---3--:R-:W-:-:S04]  /*02e0*/  IMAD R9, R9, R5, RZ ;  /* 0x0000000509097224 */ /* 0x008fc800078e02ff */
[----:B------:R-:W-:-:S04]  /*02f0*/  IMAD.HI.U32 R5, R5, R9, R4 ;  /* 0x0000000905057227 */ /* 0x000fc800078e0004 */
[----:B-1----:R-:W-:Y:S02]  /*0300*/  IMAD.U32 R4, RZ, RZ, UR4 ;  /* 0x00000004ff047e24 */ /* 0x002fe4000f8e00ff */
[----:B------:R-:W-:-:S04]  /*0310*/  IMAD.HI.U32 R5, R5, 0x10000, RZ ;  /* 0x0001000005057827 */ /* 0x000fc800078e00ff */
[----:B------:R-:W-:-:S04]  /*0320*/  IMAD.MOV R9, RZ, RZ, -R5 ;  /* 0x000000ffff097224 */ /* 0x000fc800078e0a05 */
[----:B------:R-:W-:-:S05]  /*0330*/  IMAD R9, R0, R9, 0x10000 ;  /* 0x0001000000097424 */ /* 0x000fca00078e0209 */
[----:B------:R-:W-:-:S13]  /*0340*/  ISETP.GE.U32.AND P0, PT, R9, R0, PT ;  /* 0x000000000900720c */ /* 0x000fda0003f06070 */
[----:B------:R-:W-:Y:S02]  /*0350*/  @P0 IMAD.IADD R9, R9, 0x1, -R0 ;  /* 0x0000000109090824 */ /* 0x000fe400078e0a00 */
[----:B------:R-:W-:-:S03]  /*0360*/  @P0 VIADD R5, R5, 0x1 ;  /* 0x0000000105050836 */ /* 0x000fc60000000000 */
[----:B------:R-:W-:-:S13]  /*0370*/  ISETP.GE.U32.AND P1, PT, R9, R0, PT ;  /* 0x000000000900720c */ /* 0x000fda0003f26070 */
[----:B------:R-:W-:Y:S01]  /*0380*/  @P1 VIADD R5, R5, 0x1 ;  /* 0x0000000105051836 */ /* 0x000fe20000000000 */
[----:B------:R-:W-:Y:S02]  /*0390*/  @!P2 LOP3.LUT R5, RZ, R0, RZ, 0x33, !PT ;  /* 0x00000000ff05a212 */ /* 0x000fe400078e33ff */
[----:B------:R-:W-:Y:S02]  /*03a0*/  MOV R0, 0x0 ;  /* 0x0000000000007802 */ /* 0x000fe40000000f00 */
[----:B------:R-:W-:Y:S01]  /*03b0*/  VIADDMNMX R2, R5, R17, R2, PT ;  /* 0x0000001105027246 */ /* 0x000fe20003800102 */
[----:B------:R-:W-:Y:S01]  /*03c0*/  IMAD.U32 R5, RZ, RZ, UR5 ;  /* 0x00000005ff057e24 */ /* 0x000fe2000f8e00ff */
[----:B------:R0:W1:Y:S03]  /*03d0*/  LDC.64 R8, c[0x4][R0] ;  /* 0x0100000000087b82 */ /* 0x0000660000000a00 */
[----:B------:R0:W-:Y:S03]  /*03e0*/  STL [R1+0x8], R2 ;  /* 0x0000080201007387 */ /* 0x0001e60000100800 */
[----:B------:R-:W-:-:S07]  /*03f0*/  LEPC R20, `(.L_x_0) ;  /* 0x000000001014794e */ /* 0x000fce0000000000 */
[----:B01----:R-:W-:Y:S05]  /*0400*/  CALL.ABS.NOINC R8 ;  /* 0x0000000008007343 */ /* 0x003fea0003c00000 */
.L_x_0:
[----:B------:R-:W-:-:S04]  /*0410*/  LOP3.LUT R16, R16, 0x7, RZ, 0xc0, !PT ;  /* 0x0000000710107812 */ /* 0x000fc800078ec0ff */
[----:B------:R-:W-:-:S13]  /*0420*/  ISETP.GT.AND P0, PT, R16, 0x3, PT ;  /* 0x000000031000780c */ /* 0x000fda0003f04270 */
[----:B------:R-:W-:Y:S05]  /*0430*/  @P0 BRA `(.L_x_1) ;  /* 0x0000000c00400947 */ /* 0x000fea0003800000 */
[----:B------:R-:W-:-:S13]  /*0440*/  ISETP.GT.AND P0, PT, R16, 0x1, PT ;  /* 0x000000011000780c */ /* 0x000fda0003f04270 */
[----:B------:R-:W-:Y:S05]  /*0450*/  @P0 BRA `(.L_x_2) ;  /* 0x0000000400900947 */ /* 0x000fea0003800000 */
[----:B------:R-:W-:-:S13]  /*0460*/  ISETP.NE.AND P0, PT, R16, RZ, PT ;  /* 0x000000ff1000720c */ /* 0x000fda0003f05270 */
[----:B------:R-:W-:Y:S05]  /*0470*/  @!P0 BRA `(.L_x_3) ;  /* 0x0000000000bc8947 */ /* 0x000fea0003800000 */
[----:B------:R-:W-:-:S13]  /*0480*/  ISETP.GT.AND P0, PT, R2, R17, PT ;  /* 0x000000110200720c */ /* 0x000fda0003f04270 */
[----:B------:R-:W-:Y:S05]  /*0490*/  @!P0 EXIT ;  /* 0x000000000000894d */ /* 0x000fea0003800000 */
[----:B------:R-:W0:Y:S01]  /*04a0*/  LDC.64 R4, c[0x0][0x380] ;  /* 0x0000e000ff047b82 */ /* 0x000e220000000a00 */
[----:B------:R-:W-:Y:S01]  /*04b0*/  IMAD.IADD R0, R2, 0x1, -R17 ;  /* 0x0000000102007824 */ /* 0x000fe200078e0a11 */
[----:B------:R-:W-:Y:S01]  /*04c0*/  IADD3 R19, PT, PT, R19, UR38, -R2 ;  /* 0x0000002613137c10 */ /* 0x000fe2000fffe802 */
[----:B------:R-:W-:Y:S03]  /*04d0*/  BSSY.RECONVERGENT B0, `(.L_x_4) ;  /* 0x0000013000007945 */ /* 0x000fe60003800200 */
[----:B------:R-:W-:Y:S02]  /*04e0*/  LOP3.LUT P1, R0, R0, 0x3, RZ, 0xc0, !PT ;  /* 0x0000000300007812 */ /* 0x000fe4000782c0ff */
[----:B------:R-:W1:Y:S01]  /*04f0*/  LDC.64 R6, c[0x0][0x388] ;  /* 0x0000e200ff067b82 */ /* 0x000e620000000a00 */
[----:B------:R-:W-:-:S10]  /*0500*/  ISETP.GT.U32.AND P0, PT, R19, -0x4, PT ;  /* 0xfffffffc1300780c */ /* 0x000fd40003f04070 */
[----:B------:R-:W-:Y:S05]  /*0510*/  @!P1 BRA `(.L_x_5) ;  /* 0x0000000000389947 */ /* 0x000fea0003800000 */
[----:B------:R-:W-:-:S07]  /*0520*/  IMAD.MOV R0, RZ, RZ, -R0 ;  /* 0x000000ffff007224 */ /* 0x000fce00078e0a00 */
.L_x_6:
[----:B--2---:R-:W2:Y:S01]  /*0530*/  LDCU.128 UR4, c[0x0][0x380] ;  /* 0x00007000ff0477ac */ /* 0x004ea20008000c00 */
[----:B------:R-:W-:Y:S02]  /*0540*/  SHF.R.S32.HI R3, RZ, 0x1f, R17 ;  /* 0x0000001fff037819 */ /* 0x000fe40000011411 */
[----:B--2---:R-:W-:-:S04]  /*0550*/  IADD3 R8, P1, PT, R17, UR4, RZ ;  /* 0x0000000411087c10 */ /* 0x004fc8000ff3e0ff */
[----:B------:R-:W-:-:S05]  /*0560*/  IADD3.X R9, PT, PT, R3, UR5, RZ, P1, !PT ;  /* 0x0000000503097c10 */ /* 0x000fca0008ffe4ff */
[----:B------:R-:W2:Y:S01]  /*0570*/  LDG.E.U8 R8, desc[UR36][R8.64] ;  /* 0x0000002408087981 */ /* 0x000ea2000c1e1100 */
[C---:B------:R-:W-:Y:S01]  /*0580*/  IADD3 R10, P1, PT, R17.reuse, UR6, RZ ;  /* 0x00000006110a7c10 */ /* 0x040fe2000ff3e0ff */
[----:B------:R-:W-:Y:S02]  /*0590*/  VIADD R0, R0, 0x1 ;  /* 0x0000000100007836 */ /* 0x000fe40000000000 */
[----:B------:R-:W-:Y:S01]  /*05a0*/  VIADD R17, R17, 0x1 ;  /* 0x0000000111117836 */ /* 0x000fe20000000000 */
[----:B------:R-:W-:Y:S02]  /*05b0*/  IADD3.X R11, PT, PT, R3, UR7, RZ, P1, !PT ;  /* 0x00000007030b7c10 */ /* 0x000fe40008ffe4ff */
[----:B------:R-:W-:Y:S01]  /*05c0*/  ISETP.NE.AND P1, PT, R0, RZ, PT ;  /* 0x000000ff0000720c */ /* 0x000fe20003f25270 */
[----:B--2---:R-:W-:-:S05]  /*05d0*/  VIADD R3, R8, 0xffffffca ;  /* 0xffffffca08037836 */ /* 0x004fca0000000000 */
[----:B------:R2:W-:Y:S07]  /*05e0*/  STG.E.U8 desc[UR36][R10.64], R3 ;  /* 0x000000030a007986 */ /* 0x0005ee000c101124 */
[----:B------:R-:W-:Y:S05]  /*05f0*/  @P1 BRA `(.L_x_6) ;  /* 0xfffffffc00cc1947 */ /* 0x000fea000383ffff */
.L_x_5:
[----:B------:R-:W-:Y:S05]  /*0600*/  BSYNC.RECONVERGENT B0 ;  /* 0x0000000000007941 */ /* 0x000fea0003800200 */
.L_x_4:
[----:B------:R-:W-:Y:S05]  /*0610*/  @P0 EXIT ;  /* 0x000000000000094d */ /* 0x000fea0003800000 */
.L_x_7:
[----:B------:R-:W-:Y:S02]  /*0620*/  SHF.R.S32.HI R12, RZ, 0x1f, R17 ;  /* 0x0000001fff0c7819 */ /* 0x000fe40000011411 */
[----:B0-2---:R-:W-:-:S05]  /*0630*/  IADD3.X R10, P0, PT, R17, R4, RZ, PT, !PT ;  /* 0x00000004110a7210 */ /* 0x005fca0003f1e4ff */
[----:B------:R-:W-:-:S05]  /*0640*/  IMAD.X R11, R12, 0x1, R5, P0 ;  /* 0x000000010c0b7824 */ /* 0x000fca00000e0605 */
[----:B------:R-:W2:Y:S01]  /*0650*/  LDG.E.U8 R0, desc[UR36][R10.64+-0x1] ;  /* 0xffffff240a007981 */ /* 0x000ea2000c1e1100 */
[----:B-1-3--:R-:W-:-:S04]  /*0660*/  IADD3 R8, P0, P1, R17, 0x3, R6 ;  /* 0x0000000311087810 */ /* 0x00afc8000791e006 */
[----:B------:R-:W-:Y:S01]  /*0670*/  IADD3.X R9, PT, PT, R12, R7, RZ, P0, P1 ;  /* 0x000000070c097210 */ /* 0x000fe200007e24ff */
[----:B--2---:R-:W-:-:S05]  /*0680*/  VIADD R3, R0, 0xffffffca ;  /* 0xffffffca00037836 */ /* 0x004fca0000000000 */
[----:B------:R3:W-:Y:S04]  /*0690*/  STG.E.U8 desc[UR36][R8.64+-0x3], R3 ;  /* 0xfffffd0308007986 */ /* 0x0007e8000c101124 */
[----:B------:R-:W2:Y:S02]  /*06a0*/  LDG.E.U8 R0, desc[UR36][R10.64] ;  /* 0x000000240a007981 */ /* 0x000ea4000c1e1100 */
[----:B--2---:R-:W-:-:S05]  /*06b0*/  VIADD R13, R0, 0xffffffca ;  /* 0xffffffca000d7836 */ /* 0x004fca0000000000 */
[----:B------:R3:W-:Y:S04]  /*06c0*/  STG.E.U8 desc[UR36][R8.64+-0x2], R13 ;  /* 0xfffffe0d08007986 */ /* 0x0007e8000c101124 */
[----:B------:R-:W2:Y:S02]  /*06d0*/  LDG.E.U8 R0, desc[UR36][R10.64+0x1] ;  /* 0x000001240a007981 */ /* 0x000ea4000c1e1100 */
[----:B--2---:R-:W-:-:S05]  /*06e0*/  VIADD R15, R0, 0xffffffca ;  /* 0xffffffca000f7836 */ /* 0x004fca0000000000 */
[----:B------:R3:W-:Y:S04]  /*06f0*/  STG.E.U8 desc[UR36][R8.64+-0x1], R15 ;  /* 0xffffff0f08007986 */ /* 0x0007e8000c101124 */
[----:B------:R-:W2:Y:S01]  /*0700*/  LDG.E.U8 R0, desc[UR36][R10.64+0x2] ;  /* 0x000002240a007981 */ /* 0x000ea2000c1e1100 */
[----:B------:R-:W-:-:S05]  /*0710*/  VIADD R17, R17, 0x4 ;  /* 0x0000000411117836 */ /* 0x000fca0000000000 */
[----:B------:R-:W-:Y:S01]  /*0720*/  ISETP.GE.AND P0, PT, R17, R2, PT ;  /* 0x000000021100720c */ /* 0x000fe20003f06270 */
[----:B--2---:R-:W-:-:S05]  /*0730*/  VIADD R19, R0, 0xffffffca ;  /* 0xffffffca00137836 */ /* 0x004fca0000000000 */
[----:B------:R3:W-:Y:S07]  /*0740*/  STG.E.U8 desc[UR36][R8.64], R19 ;  /* 0x0000001308007986 */ /* 0x0007ee000c101124 */
[----:B------:R-:W-:Y:S05]  /*0750*/  @!P0 BRA `(.L_x_7) ;  /* 0xfffffffc00b08947 */ /* 0x000fea000383ffff */
[----:B------:R-:W-:Y:S05]  /*0760*/  EXIT ;  /* 0x000000000000794d */ /* 0x000fea0003800000 */
.L_x_3:
[----:B------:R-:W-:-:S13]  /*0770*/  ISETP.GT.AND P0, PT, R2, R17, PT ;  /* 0x000000110200720c */ /* 0x000fda0003f04270 */
[----:B------:R-:W-:Y:S05]  /*0780*/  @!P0 EXIT ;  /* 0x000000000000894d */ /* 0x000fea0003800000 */
[----:B------:R-:W-:Y:S01]  /*0790*/  IMAD.IADD R0, R2, 0x1, -R17 ;  /* 0x0000000102007824 */ /* 0x000fe200078e0a11 */
[----:B------:R-:W-:Y:S01]  /*07a0*/  IADD3 R19, PT, PT, R19, UR38, -R2 ;  /* 0x0000002613137c10 */ /* 0x000fe2000fffe802 */
[----:B------:R-:W-:Y:S03]  /*07b0*/  BSSY.RECONVERGENT B0, `(.L_x_8) ;  /* 0x0000014000007945 */ /* 0x000fe60003800200 */
[----:B------:R-:W-:Y:S02]  /*07c0*/  LOP3.LUT P1, R0, R0, 0x3, RZ, 0xc0, !PT ;  /* 0x0000000300007812 */ /* 0x000fe4000782c0ff */
[----:B------:R-:W-:-:S11]  /*07d0*/  ISETP.GT.U32.AND P0, PT, R19, -0x4, PT ;  /* 0xfffffffc1300780c */ /* 0x000fd60003f04070 */
[----:B------:R-:W-:Y:S05]  /*07e0*/  @!P1 BRA `(.L_x_9) ;  /* 0x0000000000409947 */ /* 0x000fea0003800000 */
[----:B------:R-:W-:-:S07]  /*07f0*/  IMAD.MOV R0, RZ, RZ, -R0 ;  /* 0x000000ffff007224 */ /* 0x000fce00078e0a00 */
.L_x_10:
[----:B0-----:R-:W0:Y:S01]  /*0800*/  LDCU.128 UR4, c[0x0][0x380] ;  /* 0x00007000ff0477ac */ /* 0x001e220008000c00 */
[----:B------:R-:W-:Y:S02]  /*0810*/  SHF.R.S32.HI R7, RZ, 0x1f, R17 ;  /* 0x0000001fff077819 */ /* 0x000fe40000011411 */
[----:B0-----:R-:W-:-:S04]  /*0820*/  IADD3 R4, P1, PT, R17, UR4, RZ ;  /* 0x0000000411047c10 */ /* 0x001fc8000ff3e0ff */
[----:B------:R-:W-:-:S05]  /*0830*/  IADD3.X R5, PT, PT, R7, UR5, RZ, P1, !PT ;  /* 0x0000000507057c10 */ /* 0x000fca0008ffe4ff */
[----:B------:R-:W2:Y:S01]  /*0840*/  LDG.E.U8 R4, desc[UR36][R4.64] ;  /* 0x0000002404047981 */ /* 0x000ea2000c1e1100 */
[----:B------:R-:W-:Y:S01]  /*0850*/  IMAD.MOV R3, RZ, RZ, -R17 ;  /* 0x000000ffff037224 */ /* 0x000fe200078e0a11 */
[C---:B------:R-:W-:Y:S01]  /*0860*/  IADD3 R6, P1, PT, R17.reuse, UR6, RZ ;  /* 0x0000000611067c10 */ /* 0x040fe2000ff3e0ff */
[----:B------:R-:W-:Y:S02]  /*0870*/  VIADD R0, R0, 0x1 ;  /* 0x0000000100007836 */ /* 0x000fe40000000000 */
[----:B------:R-:W-:Y:S01]  /*0880*/  VIADD R17, R17, 0x1 ;  /* 0x0000000111117836 */ /* 0x000fe20000000000 */
[----:B------:R-:W-:Y:S02]  /*0890*/  PRMT R3, R3, 0x7710, RZ ;  /* 0x0000771003037816 */ /* 0x000fe400000000ff */
[----:B------:R-:W-:Y:S02]  /*08a0*/  IADD3.X R7, PT, PT, R7, UR7, RZ, P1, !PT ;  /* 0x0000000707077c10 */ /* 0x000fe40008ffe4ff */
[----:B------:R-:W-:Y:S01]  /*08b0*/  ISETP.NE.AND P1, PT, R0, RZ, PT ;  /* 0x000000ff0000720c */ /* 0x000fe20003f25270 */
[----:B--2---:R-:W-:-:S05]  /*08c0*/  IMAD.IADD R3, R4, 0x1, R3 ;  /* 0x0000000104037824 */ /* 0x004fca00078e0203 */
[----:B------:R0:W-:Y:S07]  /*08d0*/  STG.E.U8 desc[UR36][R6.64], R3 ;  /* 0x0000000306007986 */ /* 0x0001ee000c101124 */
[----:B------:R-:W-:Y:S05]  /*08e0*/  @P1 BRA `(.L_x_10) ;  /* 0xfffffffc00c41947 */ /* 0x000fea000383ffff */
.L_x_9:
[----:B------:R-:W-:Y:S05]  /*08f0*/  BSYNC.RECONVERGENT B0 ;  /* 0x0000000000007941 */ /* 0x000fea0003800200 */
.L_x_8:
[----:B------:R-:W-:Y:S05]  /*0900*/  @P0 EXIT ;  /* 0x000000000000094d */ /* 0x000fea0003800000 */
.L_x_11:
[----:B-1----:R-:W1:Y:S01]  /*0910*/  LDCU.128 UR4, c[0x0][0x380] ;  /* 0x00007000ff0477ac */ /* 0x002e620008000c00 */
[----:B0-----:R-:W-:Y:S02]  /*0920*/  SHF.R.S32.HI R3, RZ, 0x1f, R17 ;  /* 0x0000001fff037819 */ /* 0x001fe40000011411 */
[----:B-1----:R-:W-:-:S04]  /*0930*/  IADD3 R6, P0, PT, R17, UR4, RZ ;  /* 0x0000000411067c10 */ /* 0x002fc8000ff1e0ff */
[----:B------:R-:W-:-:S05]  /*0940*/  IADD3.X R7, PT, PT, R3, UR5, RZ, P0, !PT ;  /* 0x0000000503077c10 */ /* 0x000fca00087fe4ff */
[----:B------:R-:W2:Y:S01]  /*0950*/  LDG.E.U8 R0, desc[UR36][R6.64] ;  /* 0x0000002406007981 */ /* 0x000ea2000c1e1100 */
[----:B------:R-:W-:Y:S01]  /*0960*/  IMAD.MOV R13, RZ, RZ, -R17 ;  /* 0x000000ffff0d7224 */ /* 0x000fe200078e0a11 */
[----:B------:R-:W-:-:S04]  /*0970*/  IADD3 R4, P0, PT, R17, UR6, RZ ;  /* 0x0000000611047c10 */ /* 0x000fc8000ff1e0ff */
[----:B------:R-:W-:Y:S02]  /*0980*/  PRMT R13, R13, 0x7710, RZ ;  /* 0x000077100d0d7816 */ /* 0x000fe400000000ff */
[----:B------:R-:W-:-:S03]  /*0990*/  IADD3.X R5, PT, PT, R3, UR7, RZ, P0, !PT ;  /* 0x0000000703057c10 */ /* 0x000fc600087fe4ff */
[----:B--2---:R-:W-:-:S05]  /*09a0*/  IMAD.IADD R3, R0, 0x1, R13 ;  /* 0x0000000100037824 */ /* 0x004fca00078e020d */
[----:B------:R1:W-:Y:S04]  /*09b0*/  STG.E.U8 desc[UR36][R4.64], R3 ;  /* 0x0000000304007986 */ /* 0x0003e8000c101124 */
[----:B------:R-:W2:Y:S01]  /*09c0*/  LDG.E.U8 R0, desc[UR36][R6.64+0x1] ;  /* 0x0000012406007981 */ /* 0x000ea2000c1e1100 */
[----:B------:R-:W-:-:S05]  /*09d0*/  LOP3.LUT R9, RZ, R17, RZ, 0x33, !PT ;  /* 0x00000011ff097212 */ /* 0x000fca00078e33ff */
[----:B--2---:R-:W-:-:S05]  /*09e0*/  IMAD.IADD R9, R0, 0x1, R9 ;  /* 0x0000000100097824 */ /* 0x004fca00078e0209 */
[----:B------:R1:W-:Y:S04]  /*09f0*/  STG.E.U8 desc[UR36][R4.64+0x1], R9 ;  /* 0x0000010904007986 */ /* 0x0003e8000c101124 */
[----:B------:R-:W2:Y:S02]  /*0a00*/  LDG.E.U8 R0, desc[UR36][R6.64+0x2] ;  /* 0x0000022406007981 */ /* 0x000ea4000c1e1100 */
[----:B--2---:R-:W-:-:S05]  /*0a10*/  IADD3 R11, PT, PT, R0, -0x2, R13 ;  /* 0xfffffffe000b7810 */ /* 0x004fca0007ffe00d */
[----:B------:R1:W-:Y:S04]  /*0a20*/  STG.E.U8 desc[UR36][R4.64+0x2], R11 ;  /* 0x0000020b04007986 */ /* 0x0003e8000c101124 */
[----:B------:R-:W2:Y:S01]  /*0a30*/  LDG.E.U8 R0, desc[UR36][R6.64+0x3] ;  /* 0x0000032406007981 */ /* 0x000ea2000c1e1100 */
[----:B------:R-:W-:-:S05]  /*0a40*/  VIADD R17, R17, 0x4 ;  /* 0x0000000411117836 */ /* 0x000fca0000000000 */
[----:B------:R-:W-:Y:S02]  /*0a50*/  ISETP.GE.AND P0, PT, R17, R2, PT ;  /* 0x000000021100720c */ /* 0x000fe40003f06270 */
[----:B--2---:R-:W-:-:S05]  /*0a60*/  IADD3 R13, PT, PT, R0, -0x3, R13 ;  /* 0xfffffffd000d7810 */ /* 0x004fca0007ffe00d */
[----:B------:R1:W-:Y:S06]  /*0a70*/  STG.E.U8 desc[UR36][R4.64+0x3], R13 ;  /* 0x0000030d04007986 */ /* 0x0003ec000c101124 */
[----:B------:R-:W-:Y:S05]  /*0a80*/  @!P0 BRA `(.L_x_11) ;  /* 0xfffffffc00a08947 */ /* 0x000fea000383ffff */
[----:B------:R-:W-:Y:S05]  /*0a90*/  EXIT ;  /* 0x000000000000794d */ /* 0x000fea0003800000 */
.L_x_2:
[----:B------:R-:W-:-:S13]  /*0aa0*/  ISETP.NE.AND P0, PT, R16, 0x2, PT ;  /* 0x000000021000780c */ /* 0x000fda0003f05270 */
        /* <DEDUP_REMOVED lines=12> */
.L_x_15:
        /* <DEDUP_REMOVED lines=10> */
[----:B--2---:R-:W-:-:S05]  /*0c10*/  IMAD.MOV R3, RZ, RZ, -R8 ;  /* 0x000000ffff037224 */ /* 0x004fca00078e0a08 */
[----:B------:R-:W-:-:S05]  /*0c20*/  PRMT R3, R3, 0x7710, RZ ;  /* 0x0000771003037816 */ /* 0x000fca00000000ff */
[----:B------:R-:W-:-:S05]  /*0c30*/  VIADD R3, R3, 0xffffffed ;  /* 0xffffffed03037836 */ /* 0x000fca0000000000 */
[----:B------:R2:W-:Y:S01]  /*0c40*/  STG.E.U8 desc[UR36][R10.64], R3 ;  /* 0x000000030a007986 */ /* 0x0005e2000c101124 */
[----:B------:R-:W-:Y:S05]  /*0c50*/  @P1 BRA `(.L_x_15) ;  /* 0xfffffffc00c41947 */ /* 0x000fea000383ffff */
.L_x_14:
[----:B------:R-:W-:Y:S05]  /*0c60*/  BSYNC.RECONVERGENT B0 ;  /* 0x0000000000007941 */ /* 0x000fea0003800200 */
.L_x_13:
[----:B------:R-:W-:Y:S05]  /*0c70*/  @P0 EXIT ;  /* 0x000000000000094d */ /* 0x000fea0003800000 */
.L_x_16:
[----:B------:R-:W-:Y:S02]  /*0c80*/  SHF.R.S32.HI R12, RZ, 0x1f, R17 ;  /* 0x0000001fff0c7819 */ /* 0x000fe40000011411 */
[----:B0-2---:R-:W-:-:S05]  /*0c90*/  IADD3.X R10, P0, PT, R17, R4, RZ, PT, !PT ;  /* 0x00000004110a7210 */ /* 0x005fca0003f1e4ff */
[----:B------:R-:W-:-:S05]  /*0ca0*/  IMAD.X R11, R12, 0x1, R5, P0 ;  /* 0x000000010c0b7824 */ /* 0x000fca00000e0605 */
[----:B------:R-:W2:Y:S01]  /*0cb0*/  LDG.E.U8 R0, desc[UR36][R10.64+-0x1] ;  /* 0xffffff240a007981 */ /* 0x000ea2000c1e1100 */
[----:B-1-3--:R-:W-:-:S04]  /*0cc0*/  IADD3 R8, P0, P1, R17, 0x3, R6 ;  /* 0x0000000311087810 */ /* 0x00afc8000791e006 */
[----:B------:R-:W-:Y:S01]  /*0cd0*/  IADD3.X R9, PT, PT, R12, R7, RZ, P0, P1 ;  /* 0x000000070c097210 */ /* 0x000fe200007e24ff */
[----:B--2---:R-:W-:-:S05]  /*0ce0*/  IMAD.MOV R0, RZ, RZ, -R0 ;  /* 0x000000ffff007224 */ /* 0x004fca00078e0a00 */
[----:B------:R-:W-:-:S05]  /*0cf0*/  PRMT R3, R0, 0x7710, RZ ;  /* 0x0000771000037816 */ /* 0x000fca00000000ff */
[----:B------:R-:W-:-:S05]  /*0d00*/  VIADD R3, R3, 0xffffffed ;  /* 0xffffffed03037836 */ /* 0x000fca0000000000 */
[----:B------:R0:W-:Y:S04]  /*0d10*/  STG.E.U8 desc[UR36][R8.64+-0x3], R3 ;  /* 0xfffffd0308007986 */ /* 0x0001e8000c101124 */
[----:B------:R-:W2:Y:S02]  /*0d20*/  LDG.E.U8 R0, desc[UR36][R10.64] ;  /* 0x000000240a007981 */ /* 0x000ea4000c1e1100 */
        /* <DEDUP_REMOVED lines=9> */
[----:B------:R-:W2:Y:S01]  /*0dc0*/  LDG.E.U8 R0, desc[UR36][R10.64+0x2] ;  /* 0x000002240a007981 */ /* 0x000ea2000c1e1100 */
[----:B------:R-:W-:-:S05]  /*0dd0*/  VIADD R17, R17, 0x4 ;  /* 0x0000000411117836 */ /* 0x000fca0000000000 */
[----:B------:R-:W-:Y:S01]  /*0de0*/  ISETP.GE.AND P0, PT, R17, R2, PT ;  /* 0x000000021100720c */ /* 0x000fe20003f06270 */
[----:B--2---:R-:W-:-:S05]  /*0df0*/  IMAD.MOV R0, RZ, RZ, -R0 ;  /* 0x000000ffff007224 */ /* 0x004fca00078e0a00 */
[----:B0-----:R-:W-:-:S05]  /*0e00*/  PRMT R3, R0, 0x7710, RZ ;  /* 0x0000771000037816 */ /* 0x001fca00000000ff */
[----:B------:R-:W-:-:S05]  /*0e10*/  VIADD R3, R3, 0xffffffed ;  /* 0xffffffed03037836 */ /* 0x000fca0000000000 */
[----:B------:R3:W-:Y:S01]  /*0e20*/  STG.E.U8 desc[UR36][R8.64], R3 ;  /* 0x0000000308007986 */ /* 0x0007e2000c101124 */
[----:B------:R-:W-:Y:S05]  /*0e30*/  @!P0 BRA `(.L_x_16) ;  /* 0xfffffffc00908947 */ /* 0x000fea000383ffff */
[----:B------:R-:W-:Y:S05]  /*0e40*/  EXIT ;  /* 0x000000000000794d */ /* 0x000fea0003800000 */
.L_x_12:
        /* <DEDUP_REMOVED lines=11> */
.L_x_19:
        /* <DEDUP_REMOVED lines=9> */
[----:B------:R-:W-:Y:S02]  /*0f90*/  ISETP.NE.AND P1, PT, R0, RZ, PT ;  /* 0x000000ff0000720c */ /* 0x000fe40003f25270 */
[----:B--2---:R-:W-:-:S05]  /*0fa0*/  LOP3.LUT R3, R8, 0xfe, RZ, 0x3c, !PT ;  /* 0x000000fe08037812 */ /* 0x004fca00078e3cff */
[----:B------:R2:W-:Y:S06]  /*0fb0*/  STG.E.U8 desc[UR36][R10.64], R3 ;  /* 0x000000030a007986 */ /* 0x0005ec000c101124 */
[----:B------:R-:W-:Y:S05]  /*0fc0*/  @P1 BRA `(.L_x_19) ;  /* 0xfffffffc00cc1947 */ /* 0x000fea000383ffff */
.L_x_18:
[----:B------:R-:W-:Y:S05]  /*0fd0*/  BSYNC.RECONVERGENT B0 ;  /* 0x0000000000007941 */ /* 0x000fea0003800200 */
.L_x_17:
[----:B------:R-:W-:Y:S05]  /*0fe0*/  @P0 EXIT ;  /* 0x000000000000094d */ /* 0x000fea0003800000 */
.L_x_20:
[----:B------:R-:W-:Y:S02]  /*0ff0*/  SHF.R.S32.HI R12, RZ, 0x1f, R17 ;  /* 0x0000001fff0c7819 */ /* 0x000fe40000011411 */
[----:B0-2---:R-:W-:-:S05]  /*1000*/  IADD3.X R10, P0, PT, R17, R4, RZ, PT, !PT ;  /* 0x00000004110a7210 */ /* 0x005fca0003f1e4ff */
[----:B------:R-:W-:-:S05]  /*1010*/  IMAD.X R11, R12, 0x1, R5, P0 ;  /* 0x000000010c0b7824 */ /* 0x000fca00000e0605 */
[----:B------:R-:W2:Y:S01]  /*1020*/  LDG.E.U8 R0, desc[UR36][R10.64+-0x1] ;  /* 0xffffff240a007981 */ /* 0x000ea2000c1e1100 */
[----:B-1-3--:R-:W-:-:S04]  /*1030*/  IADD3 R8, P0, P1, R17, 0x3, R6 ;  /* 0x0000000311087810 */ /* 0x00afc8000791e006 */
[----:B------:R-:W-:Y:S02]  /*1040*/  IADD3.X R9, PT, PT, R12, R7, RZ, P0, P1 ;  /* 0x000000070c097210 */ /* 0x000fe400007e24ff */
[----:B--2---:R-:W-:-:S05]  /*1050*/  LOP3.LUT R3, R0, 0xfe, RZ, 0x3c, !PT ;  /* 0x000000fe00037812 */ /* 0x004fca00078e3cff */
[----:B------:R3:W-:Y:S04]  /*1060*/  STG.E.U8 desc[UR36][R8.64+-0x3], R3 ;  /* 0xfffffd0308007986 */ /* 0x0007e8000c101124 */
[----:B------:R-:W2:Y:S02]  /*1070*/  LDG.E.U8 R0, desc[UR36][R10.64] ;  /* 0x000000240a007981 */ /* 0x000ea4000c1e1100 */
[----:B--2---:R-:W-:-:S05]  /*1080*/  LOP3.LUT R13, R0, 0xfe, RZ, 0x3c, !PT ;  /* 0x000000fe000d7812 */ /* 0x004fca00078e3cff */
[----:B------:R3:W-:Y:S04]  /*1090*/  STG.E.U8 desc[UR36][R8.64+-0x2], R13 ;  /* 0xfffffe0d08007986 */ /* 0x0007e8000c101124 */
[----:B------:R-:W2:Y:S02]  /*10a0*/  LDG.E.U8 R0, desc[UR36][R10.64+0x1] ;  /* 0x000001240a007981 */ /* 0x000ea4000c1e1100 */
[----:B--2---:R-:W-:-:S05]  /*10b0*/  LOP3.LUT R15, R0, 0xfe, RZ, 0x3c, !PT ;  /* 0x000000fe000f7812 */ /* 0x004fca00078e3cff */
[----:B------:R3:W-:Y:S04]  /*10c0*/  STG.E.U8 desc[UR36][R8.64+-0x1], R15 ;  /* 0xffffff0f08007986 */ /* 0x0007e8000c101124 */
[----:B------:R-:W2:Y:S01]  /*10d0*/  LDG.E.U8 R0, desc[UR36][R10.64+0x2] ;  /* 0x000002240a007981 */ /* 0x000ea2000c1e1100 */
[----:B------:R-:W-:-:S05]  /*10e0*/  VIADD R17, R17, 0x4 ;  /* 0x0000000411117836 */ /* 0x000fca0000000000 */
[----:B------:R-:W-:Y:S02]  /*10f0*/  ISETP.GE.AND P0, PT, R17, R2, PT ;  /* 0x000000021100720c */ /* 0x000fe40003f06270 */
[----:B--2---:R-:W-:-:S05]  /*1100*/  LOP3.LUT R19, R0, 0xfe, RZ, 0x3c, !PT ;  /* 0x000000fe00137812 */ /* 0x004fca00078e3cff */
[----:B------:R3:W-:Y:S06]  /*1110*/  STG.E.U8 desc[UR36][R8.64], R19 ;  /* 0x0000001308007986 */ /* 0x0007ec000c101124 */
[----:B------:R-:W-:Y:S05]  /*1120*/  @!P0 BRA `(.L_x_20) ;  /* 0xfffffffc00b08947 */ /* 0x000fea000383ffff */
[----:B------:R-:W-:Y:S05]  /*1130*/  EXIT ;  /* 0x000000000000794d */ /* 0x000fea0003800000 */
.L_x_1:
[----:B------:R-:W-:-:S13]  /*1140*/  ISETP.GT.AND P0, PT, R16, 0x5, PT ;  /* 0x000000051000780c */ /* 0x000fda0003f04270 */
[----:B------:R-:W-:Y:S05]  /*1150*/  @P0 BRA `(.L_x_21) ;  /* 0x0000000400a80947 */ /* 0x000fea0003800000 */
        /* <DEDUP_REMOVED lines=13> */
.L_x_25:
        /* <DEDUP_REMOVED lines=15> */
.L_x_24:
[----:B------:R-:W-:Y:S05]  /*1320*/  BSYNC.RECONVERGENT B0 ;  /* 0x0000000000007941 */ /* 0x000fea0003800200 */
.L_x_23:
[----:B------:R-:W-:Y:S05]  /*1330*/  @P0 EXIT ;  /* 0x000000000000094d */ /* 0x000fea0003800000 */
.L_x_26:
        /* <DEDUP_REMOVED lines=29> */
.L_x_22:
        /* <DEDUP_REMOVED lines=11> */
.L_x_29:
        /* <DEDUP_REMOVED lines=13> */
.L_x_28:
[----:B------:R-:W-:Y:S05]  /*1690*/  BSYNC.RECONVERGENT B0 ;  /* 0x0000000000007941 */ /* 0x000fea0003800200 */
.L_x_27:
[----:B------:R-:W-:Y:S05]  /*16a0*/  @P0 EXIT ;  /* 0x000000000000094d */ /* 0x000fea0003800000 */
.L_x_30:
        /* <DEDUP_REMOVED lines=21> */
.L_x_21:
        /* <DEDUP_REMOVED lines=13> */
.L_x_34:
        /* <DEDUP_REMOVED lines=13> */
.L_x_33:
[----:B------:R-:W-:Y:S05]  /*19a0*/  BSYNC.RECONVERGENT B0 ;  /* 0x0000000000007941 */ /* 0x000fea0003800200 */
.L_x_32:
[----:B------:R-:W-:Y:S05]  /*19b0*/  @P0 EXIT ;  /* 0x000000000000094d */ /* 0x000fea0003800000 */
.L_x_35:
        /* <DEDUP_REMOVED lines=21> */
.L_x_31:
        /* <DEDUP_REMOVED lines=9> */
.L_x_38:
        /* <DEDUP_REMOVED lines=15> */
.L_x_37:
[----:B------:R-:W-:Y:S05]  /*1c90*/  BSYNC.RECONVERGENT B0 ;  /* 0x0000000000007941 */ /* 0x000fea0003800200 */
.L_x_36:
[----:B------:R-:W-:Y:S05]  /*1ca0*/  @P0 EXIT ;  /* 0x000000000000094d */ /* 0x000fea0003800000 */
.L_x_39:
        /* <DEDUP_REMOVED lines=25> */
.L_x_40:
[----:B------:R-:W-:-:S00]  /*1e40*/  BRA `(.L_x_40) ;  /* 0xfffffffc00fc7947 */ /* 0x000fc0000383ffff */
[----:B------:R-:W-:-:S00]  /*1e50*/  NOP ;  /* 0x0000000000007918 */ /* 0x000fc00000000000 */
        /* <DEDUP_REMOVED lines=10> */
.L_x_82:


//--------------------- .text._Z12encryption_1PcS_Pi --------------------------
	.section	.text._Z12encryption_1PcS_Pi,"ax",@progbits
	.align	128
        .global         _Z12encryption_1PcS_Pi
        .type           _Z12encryption_1PcS_Pi,@function
        .size           _Z12encryption_1PcS_Pi,(.L_x_83 - _Z12encryption_1PcS_Pi)
        .other          _Z12encryption_1PcS_Pi,@"STO_CUDA_ENTRY STV_DEFAULT"
_Z12encryption_1PcS_Pi:
.text._Z12encryption_1PcS_Pi:
        /* <DEDUP_REMOVED lines=65> */
.L_x_41:
        /* <DEDUP_REMOVED lines=18> */
.L_x_47:
        /* <DEDUP_REMOVED lines=13> */
.L_x_46:
[----:B------:R-:W-:Y:S05]  /*0600*/  BSYNC.RECONVERGENT B0 ;  /* 0x0000000000007941 */ /* 0x000fea0003800200 */
.L_x_45:
[----:B------:R-:W-:Y:S05]  /*0610*/  @P0 EXIT ;  /* 0x000000000000094d */ /* 0x000fea0003800000 */
.L_x_48:
        /* <DEDUP_REMOVED lines=21> */
.L_x_44:
        /* <DEDUP_REMOVED lines=9> */
.L_x_51:
[----:B0-----:R-:W0:Y:S01]  /*0800*/  LDCU.128 UR4, c[0x0][0x380] ;  /* 0x00007000ff0477ac */ /* 0x001e220008000c00 */
[----:B------:R-:W-:Y:S02]  /*0810*/  SHF.R.S32.HI R3, RZ, 0x1f, R17 ;  /* 0x0000001fff037819 */ /* 0x000fe40000011411 */
[----:B0-----:R-:W-:-:S04]  /*0820*/  IADD3 R4, P1, PT, R17, UR4, RZ ;  /* 0x0000000411047c10 */ /* 0x001fc8000ff3e0ff */
[----:B------:R-:W-:-:S05]  /*0830*/  IADD3.X R5, PT, PT, R3, UR5, RZ, P1, !PT ;  /* 0x0000000503057c10 */ /* 0x000fca0008ffe4ff */
[----:B------:R-:W2:Y:S01]  /*0840*/  LDG.E.U8 R4, desc[UR36][R4.64] ;  /* 0x0000002404047981 */ /* 0x000ea2000c1e1100 */
[----:B------:R-:W-:Y:S01]  /*0850*/  IADD3 R6, P1, PT, R17, UR6, RZ ;  /* 0x0000000611067c10 */ /* 0x000fe2000ff3e0ff */
[----:B------:R-:W-:-:S03]  /*0860*/  VIADD R0, R0, 0x1 ;  /* 0x0000000100007836 */ /* 0x000fc60000000000 */
[----:B------:R-:W-:Y:S02]  /*0870*/  IADD3.X R7, PT, PT, R3, UR7, RZ, P1, !PT ;  /* 0x0000000703077c10 */ /* 0x000fe40008ffe4ff */
[----:B------:R-:W-:Y:S01]  /*0880*/  ISETP.NE.AND P1, PT, R0, RZ, PT ;  /* 0x000000ff0000720c */ /* 0x000fe20003f25270 */
[----:B--2---:R-:W-:Y:S02]  /*0890*/  IMAD.IADD R3, R4, 0x1, R17 ;  /* 0x0000000104037824 */ /* 0x004fe400078e0211 */
[----:B------:R-:W-:-:S03]  /*08a0*/  VIADD R17, R17, 0x1 ;  /* 0x0000000111117836 */ /* 0x000fc60000000000 */
[----:B------:R0:W-:Y:S07]  /*08b0*/  STG.E.U8 desc[UR36][R6.64], R3 ;  /* 0x0000000306007986 */ /* 0x0001ee000c101124 */
[----:B------:R-:W-:Y:S05]  /*08c0*/  @P1 BRA `(.L_x_51) ;  /* 0xfffffffc00cc1947 */ /* 0x000fea000383ffff */
.L_x_50:
[----:B------:R-:W-:Y:S05]  /*08d0*/  BSYNC.RECONVERGENT B0 ;  /* 0x0000000000007941 */ /* 0x000fea0003800200 */
.L_x_49:
[----:B------:R-:W-:Y:S05]  /*08e0*/  @P0 EXIT ;  /* 0x000000000000094d */ /* 0x000fea0003800000 */
.L_x_52:
[----:B------:R-:W1:Y:S01]  /*08f0*/  LDCU.128 UR4, c[0x0][0x380] ;  /* 0x00007000ff0477ac */ /* 0x000e620008000c00 */
[----:B0-----:R-:W-:Y:S02]  /*0900*/  SHF.R.S32.HI R3, RZ, 0x1f, R17 ;  /* 0x0000001fff037819 */ /* 0x001fe40000011411 */
[----:B-1----:R-:W-:-:S04]  /*0910*/  IADD3 R4, P0, PT, R17, UR4, RZ ;  /* 0x0000000411047c10 */ /* 0x002fc8000ff1e0ff */
[----:B------:R-:W-:-:S05]  /*0920*/  IADD3.X R5, PT, PT, R3, UR5, RZ, P0, !PT ;  /* 0x0000000503057c10 */ /* 0x000fca00087fe4ff */
[----:B------:R-:W2:Y:S01]  /*0930*/  LDG.E.U8 R0, desc[UR36][R4.64] ;  /* 0x0000002404007981 */ /* 0x000ea2000c1e1100 */
[----:B------:R-:W-:-:S04]  /*0940*/  IADD3 R6, P0, PT, R17, UR6, RZ ;  /* 0x0000000611067c10 */ /* 0x000fc8000ff1e0ff */
[----:B------:R-:W-:Y:S01]  /*0950*/  IADD3.X R7, PT, PT, R3, UR7, RZ, P0, !PT ;  /* 0x0000000703077c10 */ /* 0x000fe200087fe4ff */
[----:B--2---:R-:W-:-:S05]  /*0960*/  IMAD.IADD R3, R0, 0x1, R17 ;  /* 0x0000000100037824 */ /* 0x004fca00078e0211 */
[----:B------:R1:W-:Y:S04]  /*0970*/  STG.E.U8 desc[UR36][R6.64], R3 ;  /* 0x0000000306007986 */ /* 0x0003e8000c101124 */
[----:B------:R-:W2:Y:S02]  /*0980*/  LDG.E.U8 R0, desc[UR36][R4.64+0x1] ;  /* 0x0000012404007981 */ /* 0x000ea4000c1e1100 */
[----:B--2---:R-:W-:-:S05]  /*0990*/  IADD3 R9, PT, PT, R17, 0x1, R0 ;  /* 0x0000000111097810 */ /* 0x004fca0007ffe000 */
[----:B------:R1:W-:Y:S04]  /*09a0*/  STG.E.U8 desc[UR36][R6.64+0x1], R9 ;  /* 0x0000010906007986 */ /* 0x0003e8000c101124 */
[----:B------:R-:W2:Y:S02]  /*09b0*/  LDG.E.U8 R0, desc[UR36][R4.64+0x2] ;  /* 0x0000022404007981 */ /* 0x000ea4000c1e1100 */
[----:B--2---:R-:W-:-:S05]  /*09c0*/  IADD3 R11, PT, PT, R17, 0x2, R0 ;  /* 0x00000002110b7810 */ /* 0x004fca0007ffe000 */
[----:B------:R1:W-:Y:S04]  /*09d0*/  STG.E.U8 desc[UR36][R6.64+0x2], R11 ;  /* 0x0000020b06007986 */ /* 0x0003e8000c101124 */
[----:B------:R-:W2:Y:S02]  /*09e0*/  LDG.E.U8 R0, desc[UR36][R4.64+0x3] ;  /* 0x0000032404007981 */ /* 0x000ea4000c1e1100 */
[C---:B--2---:R-:W-:Y:S01]  /*09f0*/  IADD3 R13, PT, PT, R17.reuse, 0x3, R0 ;  /* 0x00000003110d7810 */ /* 0x044fe20007ffe000 */
[----:B------:R-:W-:-:S04]  /*0a00*/  VIADD R17, R17, 0x4 ;  /* 0x0000000411117836 */ /* 0x000fc80000000000 */
[----:B------:R1:W-:Y:S01]  /*0a10*/  STG.E.U8 desc[UR36][R6.64+0x3], R13 ;  /* 0x0000030d06007986 */ /* 0x0003e2000c101124 */
[----:B------:R-:W-:-:S13]  /*0a20*/  ISETP.GE.AND P0, PT, R17, R2, PT ;  /* 0x000000021100720c */ /* 0x000fda0003f06270 */
[----:B-1----:R-:W-:Y:S05]  /*0a30*/  @!P0 BRA `(.L_x_52) ;  /* 0xfffffffc00ac8947 */ /* 0x002fea000383ffff */
[----:B------:R-:W-:Y:S05]  /*0a40*/  EXIT ;  /* 0x000000000000794d */ /* 0x000fea0003800000 */
.L_x_43:
        /* <DEDUP_REMOVED lines=13> */
.L_x_56:
        /* <DEDUP_REMOVED lines=15> */
.L_x_55:
[----:B------:R-:W-:Y:S05]  /*0c10*/  BSYNC.RECONVERGENT B0 ;  /* 0x0000000000007941 */ /* 0x000fea0003800200 */
.L_x_54:
[----:B------:R-:W-:Y:S05]  /*0c20*/  @P0 EXIT ;  /* 0x000000000000094d */ /* 0x000fea0003800000 */
.L_x_57:
        /* <DEDUP_REMOVED lines=29> */
.L_x_53:
        /* <DEDUP_REMOVED lines=11> */
.L_x_60:
        /* <DEDUP_REMOVED lines=13> */
.L_x_59:
[----:B------:R-:W-:Y:S05]  /*0f80*/  BSYNC.RECONVERGENT B0 ;  /* 0x0000000000007941 */ /* 0x000fea0003800200 */
.L_x_58:
[----:B------:R-:W-:Y:S05]  /*0f90*/  @P0 EXIT ;  /* 0x000000000000094d */ /* 0x000fea0003800000 */
.L_x_61:
        /* <DEDUP_REMOVED lines=21> */
.L_x_42:
        /* <DEDUP_REMOVED lines=15> */
.L_x_66:
        /* <DEDUP_REMOVED lines=15> */
.L_x_65:
[----:B------:R-:W-:Y:S05]  /*12d0*/  BSYNC.RECONVERGENT B0 ;  /* 0x0000000000007941 */ /* 0x000fea0003800200 */
.L_x_64:
[----:B------:R-:W-:Y:S05]  /*12e0*/  @P0 EXIT ;  /* 0x000000000000094d */ /* 0x000fea0003800000 */
.L_x_67:
        /* <DEDUP_REMOVED lines=29> */
.L_x_63:
        /* <DEDUP_REMOVED lines=11> */
.L_x_70:
        /* <DEDUP_REMOVED lines=13> */
.L_x_69:
[----:B------:R-:W-:Y:S05]  /*1640*/  BSYNC.RECONVERGENT B0 ;  /* 0x0000000000007941 */ /* 0x000fea0003800200 */
.L_x_68:
[----:B------:R-:W-:Y:S05]  /*1650*/  @P0 EXIT ;  /* 0x000000000000094d */ /* 0x000fea0003800000 */
.L_x_71:
        /* <DEDUP_REMOVED lines=21> */
.L_x_62:
        /* <DEDUP_REMOVED lines=13> */
.L_x_75:
        /* <DEDUP_REMOVED lines=13> */
.L_x_74:
[----:B------:R-:W-:Y:S05]  /*1950*/  BSYNC.RECONVERGENT B0 ;  /* 0x0000000000007941 */ /* 0x000fea0003800200 */
.L_x_73:
[----:B------:R-:W-:Y:S05]  /*1960*/  @P0 EXIT ;  /* 0x000000000000094d */ /* 0x000fea0003800000 */
.L_x_76:
        /* <DEDUP_REMOVED lines=21> */
.L_x_72:
        /* <DEDUP_REMOVED lines=9> */
.L_x_79:
        /* <DEDUP_REMOVED lines=13> */
.L_x_78:
[----:B------:R-:W-:Y:S05]  /*1c20*/  BSYNC.RECONVERGENT B0 ;  /* 0x0000000000007941 */ /* 0x000fea0003800200 */
.L_x_77:
[----:B------:R-:W-:Y:S05]  /*1c30*/  @P0 EXIT ;  /* 0x000000000000094d */ /* 0x000fea0003800000 */
.L_x_80:
        /* <DEDUP_REMOVED lines=22> */
.L_x_81:
        /* <DEDUP_REMOVED lines=14> */
.L_x_83:


//--------------------- .nv.global.init           --------------------------
	.section	.nv.global.init,"aw",@progbits
.nv.global.init:
	.type		$str,@object
	.size		$str,(.L_0 - $str)
$str:
        /*0000*/ 	.byte	0x52, 0x41, 0x4e, 0x4b, 0x20, 0x3a, 0x20, 0x25, 0x64, 0x2c, 0x20, 0x73, 0x74, 0x61, 0x72, 0x74
        /*0010*/ 	.byte	0x20, 0x69, 0x6e, 0x64, 0x65, 0x78, 0x20, 0x3a, 0x20, 0x25, 0x64, 0x2c, 0x20, 0x65, 0x6e, 0x64
        /*0020*/ 	.byte	0x5f, 0x69, 0x6e, 0x64, 0x65, 0x78, 0x20, 0x3a, 0x20, 0x25, 0x64, 0x0a, 0x00
.L_0:


//--------------------- .nv.shared.reserved.0     --------------------------
	.section	.nv.shared.reserved.0,"aw",@nobits
	.weak		__nv_reservedSMEM_offset_0_alias
	.size		__nv_reservedSMEM_offset_0_alias, 0, 64
	.other		__nv_reservedSMEM_offset_0_alias,@"STO_CUDA_RESERVED_SHARED STV_DEFAULT"
__nv_reservedSMEM_offset_0_alias:
	.zero		0
	.zero		64


//--------------------- .nv.constant0._Z12decryption_1PcS_Pi --------------------------
	.section	.nv.constant0._Z12decryption_1PcS_Pi,"a",@progbits
	.sectionflags	@""
	.align	4
.nv.constant0._Z12decryption_1PcS_Pi:
	.zero		920


//--------------------- .nv.constant0._Z12encryption_1PcS_Pi --------------------------
	.section	.nv.constant0._Z12encryption_1PcS_Pi,"a",@progbits
	.sectionflags	@""
	.align	4
.nv.constant0._Z12encryption_1PcS_Pi:
	.zero		920


//--------------------- SYMBOLS --------------------------

	.type		.nv.reservedSmem.offset0,@object
	.size		.nv.reservedSmem.offset0,0x4
	.type		vprintf,@function
